//
// Generated by NVIDIA NVVM Compiler
//
// Compiler Build ID: CL-36424714
// Cuda compilation tools, release 13.0, V13.0.88
// Based on NVVM 20.0.0
//

.version 9.0
.target sm_100
.address_size 64

	// .globl	_Z4InitPdS_S_S_
.global .align 4 .b8 precalc_xorwow_matrix[102400];
.global .align 4 .b8 precalc_xorwow_offset_matrix[102400];
.global .align 4 .b8 mrg32k3aM1[2304];
.global .align 4 .b8 mrg32k3aM2[2304];
.global .align 4 .b8 mrg32k3aM1SubSeq[2016];
.global .align 4 .b8 mrg32k3aM2SubSeq[2016];
.global .align 4 .b8 mrg32k3aM1Seq[2304];
.global .align 4 .b8 mrg32k3aM2Seq[2304];
.const .align 8 .b8 __cr_lgamma_table[72];

.visible .entry _Z4InitPdS_S_S_(
	.param .u64 .ptr .align 1 _Z4InitPdS_S_S__param_0,
	.param .u64 .ptr .align 1 _Z4InitPdS_S_S__param_1,
	.param .u64 .ptr .align 1 _Z4InitPdS_S_S__param_2,
	.param .u64 .ptr .align 1 _Z4InitPdS_S_S__param_3
)
{
	.reg .pred 	%p<2>;
	.reg .b32 	%r<5>;
	.reg .b64 	%rd<15>;

	ld.param.u64 	%rd1, [_Z4InitPdS_S_S__param_0];
	ld.param.u64 	%rd2, [_Z4InitPdS_S_S__param_1];
	ld.param.u64 	%rd3, [_Z4InitPdS_S_S__param_2];
	ld.param.u64 	%rd4, [_Z4InitPdS_S_S__param_3];
	mov.u32 	%r2, %tid.x;
	mov.u32 	%r3, %ctaid.x;
	mov.u32 	%r4, %ntid.x;
	mad.lo.s32 	%r1, %r3, %r4, %r2;
	setp.gt.s32 	%p1, %r1, 0;
	@%p1 bra 	$L__BB0_2;
	cvta.to.global.u64 	%rd5, %rd1;
	cvta.to.global.u64 	%rd6, %rd2;
	cvta.to.global.u64 	%rd7, %rd3;
	cvta.to.global.u64 	%rd8, %rd4;
	mul.wide.s32 	%rd9, %r1, 8;
	add.s64 	%rd10, %rd5, %rd9;
	mov.b64 	%rd11, 0;
	st.global.u64 	[%rd10], %rd11;
	add.s64 	%rd12, %rd6, %rd9;
	st.global.u64 	[%rd12], %rd11;
	add.s64 	%rd13, %rd7, %rd9;
	st.global.u64 	[%rd13], %rd11;
	add.s64 	%rd14, %rd8, %rd9;
	st.global.u64 	[%rd14], %rd11;
$L__BB0_2:
	ret;

}
	// .globl	_Z9setCurandyP17curandStateXORWOW
.visible .entry _Z9setCurandyP17curandStateXORWOW(
	.param .u64 _Z9setCurandyP17curandStateXORWOW_param_0,
	.param .u64 .ptr .align 1 _Z9setCurandyP17curandStateXORWOW_param_1
)
{
	.reg .pred 	%p<24>;
	.reg .b32 	%r<413>;
	.reg .b64 	%rd<19>;

	ld.param.u64 	%rd8, [_Z9setCurandyP17curandStateXORWOW_param_0];
	ld.param.u64 	%rd9, [_Z9setCurandyP17curandStateXORWOW_param_1];
	cvta.to.global.u64 	%rd10, %rd9;
	mov.u32 	%r182, %tid.x;
	mov.u32 	%r183, %ctaid.x;
	mov.u32 	%r184, %ntid.x;
	mad.lo.s32 	%r185, %r183, %r184, %r182;
	cvt.u64.u32 	%rd18, %r185;
	mul.wide.u32 	%rd11, %r185, 48;
	add.s64 	%rd2, %rd10, %rd11;
	cvt.u32.u64 	%r186, %rd8;
	xor.b32  	%r187, %r186, -1429050551;
	mul.lo.s32 	%r188, %r187, 1099087573;
	{ .reg .b32 tmp; mov.b64 {tmp, %r189}, %rd8; }
	xor.b32  	%r190, %r189, -136515619;
	mul.lo.s32 	%r191, %r190, -1703105765;
	add.s32 	%r192, %r188, %r191;
	add.s32 	%r193, %r192, 6615241;
	add.s32 	%r194, %r188, 123456789;
	st.global.v2.u32 	[%rd2], {%r193, %r194};
	xor.b32  	%r195, %r188, 362436069;
	add.s32 	%r196, %r191, 521288629;
	st.global.v2.u32 	[%rd2+8], {%r195, %r196};
	xor.b32  	%r197, %r191, 88675123;
	add.s32 	%r198, %r188, 5783321;
	st.global.v2.u32 	[%rd2+16], {%r197, %r198};
	setp.eq.s32 	%p1, %r185, 0;
	@%p1 bra 	$L__BB1_42;
	mov.b32 	%r319, 0;
$L__BB1_2:
	and.b64  	%rd4, %rd18, 3;
	setp.eq.s64 	%p2, %rd4, 0;
	@%p2 bra 	$L__BB1_41;
	mul.wide.u32 	%rd12, %r319, 3200;
	mov.u64 	%rd13, precalc_xorwow_matrix;
	add.s64 	%rd5, %rd13, %rd12;
	cvt.u32.u64 	%r2, %rd4;
	mov.b32 	%r320, 0;
$L__BB1_4:
	mov.b32 	%r333, 0;
	mov.u32 	%r334, %r333;
	mov.u32 	%r335, %r333;
	mov.u32 	%r336, %r333;
	mov.u32 	%r337, %r333;
	mov.u32 	%r326, %r333;
$L__BB1_5:
	mul.wide.u32 	%rd14, %r326, 4;
	add.s64 	%rd15, %rd2, %rd14;
	ld.global.u32 	%r10, [%rd15+4];
	shl.b32 	%r11, %r326, 5;
	mov.b32 	%r332, 0;
$L__BB1_6:
	.pragma "nounroll";
	shr.u32 	%r203, %r10, %r332;
	and.b32  	%r204, %r203, 1;
	setp.eq.b32 	%p3, %r204, 1;
	not.pred 	%p4, %p3;
	add.s32 	%r205, %r11, %r332;
	mul.lo.s32 	%r206, %r205, 5;
	mul.wide.u32 	%rd16, %r206, 4;
	add.s64 	%rd6, %rd5, %rd16;
	@%p4 bra 	$L__BB1_8;
	ld.global.u32 	%r207, [%rd6];
	xor.b32  	%r337, %r337, %r207;
	ld.global.u32 	%r208, [%rd6+4];
	xor.b32  	%r336, %r336, %r208;
	ld.global.u32 	%r209, [%rd6+8];
	xor.b32  	%r335, %r335, %r209;
	ld.global.u32 	%r210, [%rd6+12];
	xor.b32  	%r334, %r334, %r210;
	ld.global.u32 	%r211, [%rd6+16];
	xor.b32  	%r333, %r333, %r211;
$L__BB1_8:
	and.b32  	%r213, %r203, 2;
	setp.eq.s32 	%p5, %r213, 0;
	@%p5 bra 	$L__BB1_10;
	ld.global.u32 	%r214, [%rd6+20];
	xor.b32  	%r337, %r337, %r214;
	ld.global.u32 	%r215, [%rd6+24];
	xor.b32  	%r336, %r336, %r215;
	ld.global.u32 	%r216, [%rd6+28];
	xor.b32  	%r335, %r335, %r216;
	ld.global.u32 	%r217, [%rd6+32];
	xor.b32  	%r334, %r334, %r217;
	ld.global.u32 	%r218, [%rd6+36];
	xor.b32  	%r333, %r333, %r218;
$L__BB1_10:
	and.b32  	%r220, %r203, 4;
	setp.eq.s32 	%p6, %r220, 0;
	@%p6 bra 	$L__BB1_12;
	ld.global.u32 	%r221, [%rd6+40];
	xor.b32  	%r337, %r337, %r221;
	ld.global.u32 	%r222, [%rd6+44];
	xor.b32  	%r336, %r336, %r222;
	ld.global.u32 	%r223, [%rd6+48];
	xor.b32  	%r335, %r335, %r223;
	ld.global.u32 	%r224, [%rd6+52];
	xor.b32  	%r334, %r334, %r224;
	ld.global.u32 	%r225, [%rd6+56];
	xor.b32  	%r333, %r333, %r225;
$L__BB1_12:
	and.b32  	%r227, %r203, 8;
	setp.eq.s32 	%p7, %r227, 0;
	@%p7 bra 	$L__BB1_14;
	ld.global.u32 	%r228, [%rd6+60];
	xor.b32  	%r337, %r337, %r228;
	ld.global.u32 	%r229, [%rd6+64];
	xor.b32  	%r336, %r336, %r229;
	ld.global.u32 	%r230, [%rd6+68];
	xor.b32  	%r335, %r335, %r230;
	ld.global.u32 	%r231, [%rd6+72];
	xor.b32  	%r334, %r334, %r231;
	ld.global.u32 	%r232, [%rd6+76];
	xor.b32  	%r333, %r333, %r232;
$L__BB1_14:
	and.b32  	%r234, %r203, 16;
	setp.eq.s32 	%p8, %r234, 0;
	@%p8 bra 	$L__BB1_16;
	ld.global.u32 	%r235, [%rd6+80];
	xor.b32  	%r337, %r337, %r235;
	ld.global.u32 	%r236, [%rd6+84];
	xor.b32  	%r336, %r336, %r236;
	ld.global.u32 	%r237, [%rd6+88];
	xor.b32  	%r335, %r335, %r237;
	ld.global.u32 	%r238, [%rd6+92];
	xor.b32  	%r334, %r334, %r238;
	ld.global.u32 	%r239, [%rd6+96];
	xor.b32  	%r333, %r333, %r239;
$L__BB1_16:
	and.b32  	%r241, %r203, 32;
	setp.eq.s32 	%p9, %r241, 0;
	@%p9 bra 	$L__BB1_18;
	ld.global.u32 	%r242, [%rd6+100];
	xor.b32  	%r337, %r337, %r242;
	ld.global.u32 	%r243, [%rd6+104];
	xor.b32  	%r336, %r336, %r243;
	ld.global.u32 	%r244, [%rd6+108];
	xor.b32  	%r335, %r335, %r244;
	ld.global.u32 	%r245, [%rd6+112];
	xor.b32  	%r334, %r334, %r245;
	ld.global.u32 	%r246, [%rd6+116];
	xor.b32  	%r333, %r333, %r246;
$L__BB1_18:
	and.b32  	%r248, %r203, 64;
	setp.eq.s32 	%p10, %r248, 0;
	@%p10 bra 	$L__BB1_20;
	ld.global.u32 	%r249, [%rd6+120];
	xor.b32  	%r337, %r337, %r249;
	ld.global.u32 	%r250, [%rd6+124];
	xor.b32  	%r336, %r336, %r250;
	ld.global.u32 	%r251, [%rd6+128];
	xor.b32  	%r335, %r335, %r251;
	ld.global.u32 	%r252, [%rd6+132];
	xor.b32  	%r334, %r334, %r252;
	ld.global.u32 	%r253, [%rd6+136];
	xor.b32  	%r333, %r333, %r253;
$L__BB1_20:
	and.b32  	%r255, %r203, 128;
	setp.eq.s32 	%p11, %r255, 0;
	@%p11 bra 	$L__BB1_22;
	ld.global.u32 	%r256, [%rd6+140];
	xor.b32  	%r337, %r337, %r256;
	ld.global.u32 	%r257, [%rd6+144];
	xor.b32  	%r336, %r336, %r257;
	ld.global.u32 	%r258, [%rd6+148];
	xor.b32  	%r335, %r335, %r258;
	ld.global.u32 	%r259, [%rd6+152];
	xor.b32  	%r334, %r334, %r259;
	ld.global.u32 	%r260, [%rd6+156];
	xor.b32  	%r333, %r333, %r260;
$L__BB1_22:
	and.b32  	%r262, %r203, 256;
	setp.eq.s32 	%p12, %r262, 0;
	@%p12 bra 	$L__BB1_24;
	ld.global.u32 	%r263, [%rd6+160];
	xor.b32  	%r337, %r337, %r263;
	ld.global.u32 	%r264, [%rd6+164];
	xor.b32  	%r336, %r336, %r264;
	ld.global.u32 	%r265, [%rd6+168];
	xor.b32  	%r335, %r335, %r265;
	ld.global.u32 	%r266, [%rd6+172];
	xor.b32  	%r334, %r334, %r266;
	ld.global.u32 	%r267, [%rd6+176];
	xor.b32  	%r333, %r333, %r267;
$L__BB1_24:
	and.b32  	%r269, %r203, 512;
	setp.eq.s32 	%p13, %r269, 0;
	@%p13 bra 	$L__BB1_26;
	ld.global.u32 	%r270, [%rd6+180];
	xor.b32  	%r337, %r337, %r270;
	ld.global.u32 	%r271, [%rd6+184];
	xor.b32  	%r336, %r336, %r271;
	ld.global.u32 	%r272, [%rd6+188];
	xor.b32  	%r335, %r335, %r272;
	ld.global.u32 	%r273, [%rd6+192];
	xor.b32  	%r334, %r334, %r273;
	ld.global.u32 	%r274, [%rd6+196];
	xor.b32  	%r333, %r333, %r274;
$L__BB1_26:
	and.b32  	%r276, %r203, 1024;
	setp.eq.s32 	%p14, %r276, 0;
	@%p14 bra 	$L__BB1_28;
	ld.global.u32 	%r277, [%rd6+200];
	xor.b32  	%r337, %r337, %r277;
	ld.global.u32 	%r278, [%rd6+204];
	xor.b32  	%r336, %r336, %r278;
	ld.global.u32 	%r279, [%rd6+208];
	xor.b32  	%r335, %r335, %r279;
	ld.global.u32 	%r280, [%rd6+212];
	xor.b32  	%r334, %r334, %r280;
	ld.global.u32 	%r281, [%rd6+216];
	xor.b32  	%r333, %r333, %r281;
$L__BB1_28:
	and.b32  	%r283, %r203, 2048;
	setp.eq.s32 	%p15, %r283, 0;
	@%p15 bra 	$L__BB1_30;
	ld.global.u32 	%r284, [%rd6+220];
	xor.b32  	%r337, %r337, %r284;
	ld.global.u32 	%r285, [%rd6+224];
	xor.b32  	%r336, %r336, %r285;
	ld.global.u32 	%r286, [%rd6+228];
	xor.b32  	%r335, %r335, %r286;
	ld.global.u32 	%r287, [%rd6+232];
	xor.b32  	%r334, %r334, %r287;
	ld.global.u32 	%r288, [%rd6+236];
	xor.b32  	%r333, %r333, %r288;
$L__BB1_30:
	and.b32  	%r290, %r203, 4096;
	setp.eq.s32 	%p16, %r290, 0;
	@%p16 bra 	$L__BB1_32;
	ld.global.u32 	%r291, [%rd6+240];
	xor.b32  	%r337, %r337, %r291;
	ld.global.u32 	%r292, [%rd6+244];
	xor.b32  	%r336, %r336, %r292;
	ld.global.u32 	%r293, [%rd6+248];
	xor.b32  	%r335, %r335, %r293;
	ld.global.u32 	%r294, [%rd6+252];
	xor.b32  	%r334, %r334, %r294;
	ld.global.u32 	%r295, [%rd6+256];
	xor.b32  	%r333, %r333, %r295;
$L__BB1_32:
	and.b32  	%r297, %r203, 8192;
	setp.eq.s32 	%p17, %r297, 0;
	@%p17 bra 	$L__BB1_34;
	ld.global.u32 	%r298, [%rd6+260];
	xor.b32  	%r337, %r337, %r298;
	ld.global.u32 	%r299, [%rd6+264];
	xor.b32  	%r336, %r336, %r299;
	ld.global.u32 	%r300, [%rd6+268];
	xor.b32  	%r335, %r335, %r300;
	ld.global.u32 	%r301, [%rd6+272];
	xor.b32  	%r334, %r334, %r301;
	ld.global.u32 	%r302, [%rd6+276];
	xor.b32  	%r333, %r333, %r302;
$L__BB1_34:
	and.b32  	%r304, %r203, 16384;
	setp.eq.s32 	%p18, %r304, 0;
	@%p18 bra 	$L__BB1_36;
	ld.global.u32 	%r305, [%rd6+280];
	xor.b32  	%r337, %r337, %r305;
	ld.global.u32 	%r306, [%rd6+284];
	xor.b32  	%r336, %r336, %r306;
	ld.global.u32 	%r307, [%rd6+288];
	xor.b32  	%r335, %r335, %r307;
	ld.global.u32 	%r308, [%rd6+292];
	xor.b32  	%r334, %r334, %r308;
	ld.global.u32 	%r309, [%rd6+296];
	xor.b32  	%r333, %r333, %r309;
$L__BB1_36:
	and.b32  	%r311, %r203, 32768;
	setp.eq.s32 	%p19, %r311, 0;
	@%p19 bra 	$L__BB1_38;
	ld.global.u32 	%r312, [%rd6+300];
	xor.b32  	%r337, %r337, %r312;
	ld.global.u32 	%r313, [%rd6+304];
	xor.b32  	%r336, %r336, %r313;
	ld.global.u32 	%r314, [%rd6+308];
	xor.b32  	%r335, %r335, %r314;
	ld.global.u32 	%r315, [%rd6+312];
	xor.b32  	%r334, %r334, %r315;
	ld.global.u32 	%r316, [%rd6+316];
	xor.b32  	%r333, %r333, %r316;
$L__BB1_38:
	add.s32 	%r332, %r332, 16;
	setp.ne.s32 	%p20, %r332, 32;
	@%p20 bra 	$L__BB1_6;
	mad.lo.s32 	%r317, %r326, -31, %r11;
	add.s32 	%r326, %r317, 1;
	setp.ne.s32 	%p21, %r326, 5;
	@%p21 bra 	$L__BB1_5;
	st.global.u32 	[%rd2+4], %r337;
	st.global.u32 	[%rd2+8], %r336;
	st.global.u32 	[%rd2+12], %r335;
	st.global.u32 	[%rd2+16], %r334;
	st.global.u32 	[%rd2+20], %r333;
	add.s32 	%r320, %r320, 1;
	setp.lt.u32 	%p22, %r320, %r2;
	@%p22 bra 	$L__BB1_4;
$L__BB1_41:
	shr.u64 	%rd7, %rd18, 2;
	add.s32 	%r319, %r319, 1;
	setp.gt.u64 	%p23, %rd18, 3;
	mov.u64 	%rd18, %rd7;
	@%p23 bra 	$L__BB1_2;
$L__BB1_42:
	mov.b32 	%r318, 0;
	st.global.v2.u32 	[%rd2+24], {%r318, %r318};
	st.global.u32 	[%rd2+32], %r318;
	mov.b64 	%rd17, 0;
	st.global.u64 	[%rd2+40], %rd17;
	ret;

}
	// .globl	_Z9eq_motionPdS_S_S_ddP17curandStateXORWOWS1_
.visible .entry _Z9eq_motionPdS_S_S_ddP17curandStateXORWOWS1_(
	.param .u64 .ptr .align 1 _Z9eq_motionPdS_S_S_ddP17curandStateXORWOWS1__param_0,
	.param .u64 .ptr .align 1 _Z9eq_motionPdS_S_S_ddP17curandStateXORWOWS1__param_1,
	.param .u64 .ptr .align 1 _Z9eq_motionPdS_S_S_ddP17curandStateXORWOWS1__param_2,
	.param .u64 .ptr .align 1 _Z9eq_motionPdS_S_S_ddP17curandStateXORWOWS1__param_3,
	.param .f64 _Z9eq_motionPdS_S_S_ddP17curandStateXORWOWS1__param_4,
	.param .f64 _Z9eq_motionPdS_S_S_ddP17curandStateXORWOWS1__param_5,
	.param .u64 .ptr .align 1 _Z9eq_motionPdS_S_S_ddP17curandStateXORWOWS1__param_6,
	.param .u64 .ptr .align 1 _Z9eq_motionPdS_S_S_ddP17curandStateXORWOWS1__param_7
)
{
	.reg .pred 	%p<19>;
	.reg .b32 	%r<183>;
	.reg .b64 	%rd<42>;
	.reg .b64 	%fd<213>;

	ld.param.u64 	%rd9, [_Z9eq_motionPdS_S_S_ddP17curandStateXORWOWS1__param_2];
	ld.param.u64 	%rd7, [_Z9eq_motionPdS_S_S_ddP17curandStateXORWOWS1__param_3];
	ld.param.f64 	%fd46, [_Z9eq_motionPdS_S_S_ddP17curandStateXORWOWS1__param_4];
	ld.param.f64 	%fd47, [_Z9eq_motionPdS_S_S_ddP17curandStateXORWOWS1__param_5];
	ld.param.u64 	%rd10, [_Z9eq_motionPdS_S_S_ddP17curandStateXORWOWS1__param_6];
	ld.param.u64 	%rd8, [_Z9eq_motionPdS_S_S_ddP17curandStateXORWOWS1__param_7];
	cvta.to.global.u64 	%rd11, %rd10;
	cvta.to.global.u64 	%rd12, %rd9;
	mov.u32 	%r22, %tid.x;
	mov.u32 	%r23, %ctaid.x;
	mov.u32 	%r24, %ntid.x;
	mad.lo.s32 	%r1, %r23, %r24, %r22;
	mul.wide.u32 	%rd13, %r1, 8;
	add.s64 	%rd1, %rd12, %rd13;
	ld.global.f64 	%fd48, [%rd1];
	neg.f64 	%fd49, %fd48;
	mul.f64 	%fd1, %fd46, %fd49;
	add.f64 	%fd50, %fd46, %fd46;
	sqrt.rn.f64 	%fd2, %fd50;
	mul.wide.u32 	%rd14, %r1, 48;
	add.s64 	%rd2, %rd11, %rd14;
	ld.global.u32 	%r25, [%rd2+28];
	setp.eq.s32 	%p1, %r25, 1;
	@%p1 bra 	$L__BB2_11;
	ld.global.v2.u32 	{%r27, %r28}, [%rd2];
	shr.u32 	%r29, %r28, 2;
	xor.b32  	%r30, %r29, %r28;
	ld.global.v2.u32 	{%r31, %r32}, [%rd2+8];
	ld.global.v2.u32 	{%r33, %r34}, [%rd2+16];
	shl.b32 	%r35, %r34, 4;
	shl.b32 	%r36, %r30, 1;
	xor.b32  	%r37, %r36, %r35;
	xor.b32  	%r38, %r37, %r30;
	xor.b32  	%r39, %r38, %r34;
	add.s32 	%r40, %r27, %r39;
	add.s32 	%r41, %r40, 362437;
	shr.u32 	%r42, %r31, 2;
	xor.b32  	%r43, %r42, %r31;
	shl.b32 	%r44, %r39, 4;
	shl.b32 	%r45, %r43, 1;
	xor.b32  	%r46, %r45, %r44;
	xor.b32  	%r47, %r46, %r43;
	xor.b32  	%r48, %r47, %r39;
	add.s32 	%r49, %r27, %r48;
	add.s32 	%r50, %r49, 724874;
	shr.u32 	%r51, %r32, 2;
	xor.b32  	%r52, %r51, %r32;
	shl.b32 	%r53, %r48, 4;
	shl.b32 	%r54, %r52, 1;
	xor.b32  	%r55, %r54, %r53;
	xor.b32  	%r56, %r55, %r52;
	xor.b32  	%r57, %r56, %r48;
	add.s32 	%r58, %r27, %r57;
	add.s32 	%r59, %r58, 1087311;
	shr.u32 	%r60, %r33, 2;
	xor.b32  	%r61, %r60, %r33;
	st.global.v2.u32 	[%rd2+8], {%r39, %r48};
	shl.b32 	%r62, %r57, 4;
	shl.b32 	%r63, %r61, 1;
	xor.b32  	%r64, %r63, %r62;
	xor.b32  	%r65, %r64, %r61;
	xor.b32  	%r66, %r65, %r57;
	st.global.v2.u32 	[%rd2+16], {%r57, %r66};
	add.s32 	%r67, %r27, 1449748;
	st.global.v2.u32 	[%rd2], {%r67, %r34};
	add.s32 	%r68, %r66, %r67;
	cvt.u64.u32 	%rd15, %r41;
	mul.wide.u32 	%rd16, %r50, 2097152;
	xor.b64  	%rd17, %rd16, %rd15;
	cvt.rn.f64.u64 	%fd51, %rd17;
	fma.rn.f64 	%fd201, %fd51, 0d3CA0000000000000, 0d3C90000000000000;
	cvt.u64.u32 	%rd18, %r59;
	mul.wide.u32 	%rd19, %r68, 2097152;
	xor.b64  	%rd20, %rd19, %rd18;
	cvt.rn.f64.u64 	%fd52, %rd20;
	fma.rn.f64 	%fd4, %fd52, 0d3CB0000000000000, 0d3CA0000000000000;
	{
	.reg .b32 %temp; 
	mov.b64 	{%temp, %r175}, %fd201;
	}
	{
	.reg .b32 %temp; 
	mov.b64 	{%r176, %temp}, %fd201;
	}
	setp.gt.s32 	%p2, %r175, 1048575;
	mov.b32 	%r177, -1023;
	@%p2 bra 	$L__BB2_3;
	mul.f64 	%fd201, %fd201, 0d4350000000000000;
	{
	.reg .b32 %temp; 
	mov.b64 	{%temp, %r175}, %fd201;
	}
	{
	.reg .b32 %temp; 
	mov.b64 	{%r176, %temp}, %fd201;
	}
	mov.b32 	%r177, -1077;
$L__BB2_3:
	add.s32 	%r70, %r175, -1;
	setp.gt.u32 	%p3, %r70, 2146435070;
	@%p3 bra 	$L__BB2_7;
	shr.u32 	%r73, %r175, 20;
	add.s32 	%r178, %r177, %r73;
	and.b32  	%r74, %r175, 1048575;
	or.b32  	%r75, %r74, 1072693248;
	mov.b64 	%fd202, {%r176, %r75};
	setp.lt.u32 	%p5, %r75, 1073127583;
	@%p5 bra 	$L__BB2_6;
	{
	.reg .b32 %temp; 
	mov.b64 	{%r76, %temp}, %fd202;
	}
	{
	.reg .b32 %temp; 
	mov.b64 	{%temp, %r77}, %fd202;
	}
	add.s32 	%r78, %r77, -1048576;
	mov.b64 	%fd202, {%r76, %r78};
	add.s32 	%r178, %r178, 1;
$L__BB2_6:
	add.f64 	%fd54, %fd202, 0dBFF0000000000000;
	add.f64 	%fd55, %fd202, 0d3FF0000000000000;
	rcp.approx.ftz.f64 	%fd56, %fd55;
	neg.f64 	%fd57, %fd55;
	fma.rn.f64 	%fd58, %fd57, %fd56, 0d3FF0000000000000;
	fma.rn.f64 	%fd59, %fd58, %fd58, %fd58;
	fma.rn.f64 	%fd60, %fd59, %fd56, %fd56;
	mul.f64 	%fd61, %fd54, %fd60;
	fma.rn.f64 	%fd62, %fd54, %fd60, %fd61;
	mul.f64 	%fd63, %fd62, %fd62;
	fma.rn.f64 	%fd64, %fd63, 0d3EB1380B3AE80F1E, 0d3ED0EE258B7A8B04;
	fma.rn.f64 	%fd65, %fd64, %fd63, 0d3EF3B2669F02676F;
	fma.rn.f64 	%fd66, %fd65, %fd63, 0d3F1745CBA9AB0956;
	fma.rn.f64 	%fd67, %fd66, %fd63, 0d3F3C71C72D1B5154;
	fma.rn.f64 	%fd68, %fd67, %fd63, 0d3F624924923BE72D;
	fma.rn.f64 	%fd69, %fd68, %fd63, 0d3F8999999999A3C4;
	fma.rn.f64 	%fd70, %fd69, %fd63, 0d3FB5555555555554;
	sub.f64 	%fd71, %fd54, %fd62;
	add.f64 	%fd72, %fd71, %fd71;
	neg.f64 	%fd73, %fd62;
	fma.rn.f64 	%fd74, %fd73, %fd54, %fd72;
	mul.f64 	%fd75, %fd60, %fd74;
	mul.f64 	%fd76, %fd63, %fd70;
	fma.rn.f64 	%fd77, %fd76, %fd62, %fd75;
	xor.b32  	%r79, %r178, -2147483648;
	mov.b32 	%r80, 1127219200;
	mov.b64 	%fd78, {%r79, %r80};
	mov.b32 	%r81, -2147483648;
	mov.b64 	%fd79, {%r81, %r80};
	sub.f64 	%fd80, %fd78, %fd79;
	fma.rn.f64 	%fd81, %fd80, 0d3FE62E42FEFA39EF, %fd62;
	fma.rn.f64 	%fd82, %fd80, 0dBFE62E42FEFA39EF, %fd81;
	sub.f64 	%fd83, %fd82, %fd62;
	sub.f64 	%fd84, %fd77, %fd83;
	fma.rn.f64 	%fd85, %fd80, 0d3C7ABC9E3B39803F, %fd84;
	add.f64 	%fd203, %fd81, %fd85;
	bra.uni 	$L__BB2_8;
$L__BB2_7:
	fma.rn.f64 	%fd53, %fd201, 0d7FF0000000000000, 0d7FF0000000000000;
	{
	.reg .b32 %temp; 
	mov.b64 	{%temp, %r71}, %fd201;
	}
	and.b32  	%r72, %r71, 2147483647;
	setp.eq.s32 	%p4, %r72, 0;
	selp.f64 	%fd203, 0dFFF0000000000000, %fd53, %p4;
$L__BB2_8:
	mul.f64 	%fd13, %fd203, 0dC000000000000000;
	{
	.reg .b32 %temp; 
	mov.b64 	{%temp, %r82}, %fd4;
	}
	shl.b32 	%r83, %r82, 1;
	setp.gt.u32 	%p6, %r83, -2038431744;
	mov.f64 	%fd86, 0d0000000000000000;
	mul.rn.f64 	%fd87, %fd4, %fd86;
	selp.f64 	%fd14, %fd87, %fd4, %p6;
	{
	.reg .b32 %temp; 
	mov.b64 	{%r84, %temp}, %fd14;
	}
	{
	.reg .b32 %temp; 
	mov.b64 	{%temp, %r85}, %fd14;
	}
	add.s32 	%r86, %r85, 1048576;
	mov.b64 	%fd88, {%r84, %r86};
	cvt.rni.f64.f64 	%fd89, %fd88;
	cvt.rzi.s64.f64 	%rd21, %fd89;
	cvt.u32.u64 	%r87, %rd21;
	fma.rn.f64 	%fd90, %fd89, 0dBFE0000000000000, %fd14;
	mul.f64 	%fd91, %fd90, 0d3CA1A62633145C07;
	fma.rn.f64 	%fd92, %fd90, 0d400921FB54442D18, %fd91;
	mul.rn.f64 	%fd93, %fd92, %fd92;
	fma.rn.f64 	%fd94, %fd93, 0dBDA8FF8320FD8164, 0d3E21EEA7C1EF8528;
	fma.rn.f64 	%fd95, %fd94, %fd93, 0dBE927E4F8E06E6D9;
	fma.rn.f64 	%fd96, %fd95, %fd93, 0d3EFA01A019DDBCE9;
	fma.rn.f64 	%fd97, %fd96, %fd93, 0dBF56C16C16C15D47;
	fma.rn.f64 	%fd98, %fd97, %fd93, 0d3FA5555555555551;
	fma.rn.f64 	%fd99, %fd98, %fd93, 0dBFE0000000000000;
	fma.rn.f64 	%fd100, %fd99, %fd93, 0d3FF0000000000000;
	fma.rn.f64 	%fd101, %fd93, 0d3DE5DB65F9785EBA, 0dBE5AE5F12CB0D246;
	fma.rn.f64 	%fd102, %fd101, %fd93, 0d3EC71DE369ACE392;
	fma.rn.f64 	%fd103, %fd102, %fd93, 0dBF2A01A019DB62A1;
	fma.rn.f64 	%fd104, %fd103, %fd93, 0d3F81111111110818;
	fma.rn.f64 	%fd105, %fd104, %fd93, 0dBFC5555555555554;
	fma.rn.f64 	%fd106, %fd105, %fd93, 0d0000000000000000;
	fma.rn.f64 	%fd107, %fd106, %fd92, %fd92;
	and.b64  	%rd22, %rd21, 1;
	setp.eq.b64 	%p7, %rd22, 1;
	{
	.reg .b32 %temp; 
	mov.b64 	{%temp, %r88}, %fd107;
	}
	{
	.reg .b32 %temp; 
	mov.b64 	{%r89, %temp}, %fd107;
	}
	xor.b32  	%r90, %r88, -2147483648;
	mov.b64 	%fd108, {%r89, %r90};
	selp.f64 	%fd204, %fd100, %fd107, %p7;
	selp.f64 	%fd205, %fd108, %fd100, %p7;
	and.b32  	%r91, %r87, 2;
	setp.eq.s32 	%p8, %r91, 0;
	@%p8 bra 	$L__BB2_10;
	{
	.reg .b32 %temp; 
	mov.b64 	{%temp, %r92}, %fd204;
	}
	{
	.reg .b32 %temp; 
	mov.b64 	{%r93, %temp}, %fd204;
	}
	xor.b32  	%r94, %r92, -2147483648;
	mov.b64 	%fd204, {%r93, %r94};
	{
	.reg .b32 %temp; 
	mov.b64 	{%temp, %r95}, %fd205;
	}
	{
	.reg .b32 %temp; 
	mov.b64 	{%r96, %temp}, %fd205;
	}
	xor.b32  	%r97, %r95, -2147483648;
	mov.b64 	%fd205, {%r96, %r97};
$L__BB2_10:
	sqrt.rn.f64 	%fd109, %fd13;
	mov.f64 	%fd110, 0d0000000000000000;
	add.rn.f64 	%fd111, %fd205, %fd110;
	cvt.rzi.f64.f64 	%fd112, %fd14;
	setp.eq.f64 	%p9, %fd14, %fd112;
	mul.rn.f64 	%fd113, %fd14, %fd110;
	selp.f64 	%fd114, %fd113, %fd204, %p9;
	mul.f64 	%fd206, %fd109, %fd114;
	mul.f64 	%fd115, %fd109, %fd111;
	st.global.f64 	[%rd2+40], %fd115;
	mov.b32 	%r98, 1;
	st.global.u32 	[%rd2+28], %r98;
	bra.uni 	$L__BB2_12;
$L__BB2_11:
	mov.b32 	%r99, 0;
	st.global.u32 	[%rd2+28], %r99;
	ld.global.f64 	%fd206, [%rd2+40];
$L__BB2_12:
	mul.f64 	%fd116, %fd2, %fd206;
	div.rn.f64 	%fd117, %fd116, %fd47;
	div.rn.f64 	%fd118, %fd1, %fd47;
	add.f64 	%fd119, %fd118, %fd117;
	ld.global.f64 	%fd120, [%rd1];
	add.f64 	%fd121, %fd120, %fd119;
	st.global.f64 	[%rd1], %fd121;
	cvta.to.global.u64 	%rd23, %rd7;
	mul.wide.u32 	%rd24, %r1, 8;
	add.s64 	%rd3, %rd23, %rd24;
	ld.global.f64 	%fd122, [%rd3];
	neg.f64 	%fd123, %fd122;
	mul.f64 	%fd24, %fd46, %fd123;
	cvta.to.global.u64 	%rd25, %rd8;
	mul.wide.u32 	%rd26, %r1, 48;
	add.s64 	%rd4, %rd25, %rd26;
	ld.global.u32 	%r100, [%rd4+28];
	setp.eq.s32 	%p10, %r100, 1;
	@%p10 bra 	$L__BB2_23;
	ld.global.v2.u32 	{%r102, %r103}, [%rd4];
	shr.u32 	%r104, %r103, 2;
	xor.b32  	%r105, %r104, %r103;
	ld.global.v2.u32 	{%r106, %r107}, [%rd4+8];
	ld.global.v2.u32 	{%r108, %r109}, [%rd4+16];
	shl.b32 	%r110, %r109, 4;
	shl.b32 	%r111, %r105, 1;
	xor.b32  	%r112, %r111, %r110;
	xor.b32  	%r113, %r112, %r105;
	xor.b32  	%r114, %r113, %r109;
	add.s32 	%r115, %r102, %r114;
	add.s32 	%r116, %r115, 362437;
	shr.u32 	%r117, %r106, 2;
	xor.b32  	%r118, %r117, %r106;
	shl.b32 	%r119, %r114, 4;
	shl.b32 	%r120, %r118, 1;
	xor.b32  	%r121, %r120, %r119;
	xor.b32  	%r122, %r121, %r118;
	xor.b32  	%r123, %r122, %r114;
	add.s32 	%r124, %r102, %r123;
	add.s32 	%r125, %r124, 724874;
	shr.u32 	%r126, %r107, 2;
	xor.b32  	%r127, %r126, %r107;
	shl.b32 	%r128, %r123, 4;
	shl.b32 	%r129, %r127, 1;
	xor.b32  	%r130, %r129, %r128;
	xor.b32  	%r131, %r130, %r127;
	xor.b32  	%r132, %r131, %r123;
	add.s32 	%r133, %r102, %r132;
	add.s32 	%r134, %r133, 1087311;
	shr.u32 	%r135, %r108, 2;
	xor.b32  	%r136, %r135, %r108;
	st.global.v2.u32 	[%rd4+8], {%r114, %r123};
	shl.b32 	%r137, %r132, 4;
	shl.b32 	%r138, %r136, 1;
	xor.b32  	%r139, %r138, %r137;
	xor.b32  	%r140, %r139, %r136;
	xor.b32  	%r141, %r140, %r132;
	st.global.v2.u32 	[%rd4+16], {%r132, %r141};
	add.s32 	%r142, %r102, 1449748;
	st.global.v2.u32 	[%rd4], {%r142, %r109};
	add.s32 	%r143, %r141, %r142;
	cvt.u64.u32 	%rd27, %r116;
	mul.wide.u32 	%rd28, %r125, 2097152;
	xor.b64  	%rd29, %rd28, %rd27;
	cvt.rn.f64.u64 	%fd124, %rd29;
	fma.rn.f64 	%fd207, %fd124, 0d3CA0000000000000, 0d3C90000000000000;
	cvt.u64.u32 	%rd30, %r134;
	mul.wide.u32 	%rd31, %r143, 2097152;
	xor.b64  	%rd32, %rd31, %rd30;
	cvt.rn.f64.u64 	%fd125, %rd32;
	fma.rn.f64 	%fd26, %fd125, 0d3CB0000000000000, 0d3CA0000000000000;
	{
	.reg .b32 %temp; 
	mov.b64 	{%temp, %r179}, %fd207;
	}
	{
	.reg .b32 %temp; 
	mov.b64 	{%r180, %temp}, %fd207;
	}
	setp.gt.s32 	%p11, %r179, 1048575;
	mov.b32 	%r181, -1023;
	@%p11 bra 	$L__BB2_15;
	mul.f64 	%fd207, %fd207, 0d4350000000000000;
	{
	.reg .b32 %temp; 
	mov.b64 	{%temp, %r179}, %fd207;
	}
	{
	.reg .b32 %temp; 
	mov.b64 	{%r180, %temp}, %fd207;
	}
	mov.b32 	%r181, -1077;
$L__BB2_15:
	add.s32 	%r145, %r179, -1;
	setp.gt.u32 	%p12, %r145, 2146435070;
	@%p12 bra 	$L__BB2_19;
	shr.u32 	%r148, %r179, 20;
	add.s32 	%r182, %r181, %r148;
	and.b32  	%r149, %r179, 1048575;
	or.b32  	%r150, %r149, 1072693248;
	mov.b64 	%fd208, {%r180, %r150};
	setp.lt.u32 	%p14, %r150, 1073127583;
	@%p14 bra 	$L__BB2_18;
	{
	.reg .b32 %temp; 
	mov.b64 	{%r151, %temp}, %fd208;
	}
	{
	.reg .b32 %temp; 
	mov.b64 	{%temp, %r152}, %fd208;
	}
	add.s32 	%r153, %r152, -1048576;
	mov.b64 	%fd208, {%r151, %r153};
	add.s32 	%r182, %r182, 1;
$L__BB2_18:
	add.f64 	%fd127, %fd208, 0dBFF0000000000000;
	add.f64 	%fd128, %fd208, 0d3FF0000000000000;
	rcp.approx.ftz.f64 	%fd129, %fd128;
	neg.f64 	%fd130, %fd128;
	fma.rn.f64 	%fd131, %fd130, %fd129, 0d3FF0000000000000;
	fma.rn.f64 	%fd132, %fd131, %fd131, %fd131;
	fma.rn.f64 	%fd133, %fd132, %fd129, %fd129;
	mul.f64 	%fd134, %fd127, %fd133;
	fma.rn.f64 	%fd135, %fd127, %fd133, %fd134;
	mul.f64 	%fd136, %fd135, %fd135;
	fma.rn.f64 	%fd137, %fd136, 0d3EB1380B3AE80F1E, 0d3ED0EE258B7A8B04;
	fma.rn.f64 	%fd138, %fd137, %fd136, 0d3EF3B2669F02676F;
	fma.rn.f64 	%fd139, %fd138, %fd136, 0d3F1745CBA9AB0956;
	fma.rn.f64 	%fd140, %fd139, %fd136, 0d3F3C71C72D1B5154;
	fma.rn.f64 	%fd141, %fd140, %fd136, 0d3F624924923BE72D;
	fma.rn.f64 	%fd142, %fd141, %fd136, 0d3F8999999999A3C4;
	fma.rn.f64 	%fd143, %fd142, %fd136, 0d3FB5555555555554;
	sub.f64 	%fd144, %fd127, %fd135;
	add.f64 	%fd145, %fd144, %fd144;
	neg.f64 	%fd146, %fd135;
	fma.rn.f64 	%fd147, %fd146, %fd127, %fd145;
	mul.f64 	%fd148, %fd133, %fd147;
	mul.f64 	%fd149, %fd136, %fd143;
	fma.rn.f64 	%fd150, %fd149, %fd135, %fd148;
	xor.b32  	%r154, %r182, -2147483648;
	mov.b32 	%r155, 1127219200;
	mov.b64 	%fd151, {%r154, %r155};
	mov.b32 	%r156, -2147483648;
	mov.b64 	%fd152, {%r156, %r155};
	sub.f64 	%fd153, %fd151, %fd152;
	fma.rn.f64 	%fd154, %fd153, 0d3FE62E42FEFA39EF, %fd135;
	fma.rn.f64 	%fd155, %fd153, 0dBFE62E42FEFA39EF, %fd154;
	sub.f64 	%fd156, %fd155, %fd135;
	sub.f64 	%fd157, %fd150, %fd156;
	fma.rn.f64 	%fd158, %fd153, 0d3C7ABC9E3B39803F, %fd157;
	add.f64 	%fd209, %fd154, %fd158;
	bra.uni 	$L__BB2_20;
$L__BB2_19:
	fma.rn.f64 	%fd126, %fd207, 0d7FF0000000000000, 0d7FF0000000000000;
	{
	.reg .b32 %temp; 
	mov.b64 	{%temp, %r146}, %fd207;
	}
	and.b32  	%r147, %r146, 2147483647;
	setp.eq.s32 	%p13, %r147, 0;
	selp.f64 	%fd209, 0dFFF0000000000000, %fd126, %p13;
$L__BB2_20:
	mul.f64 	%fd35, %fd209, 0dC000000000000000;
	{
	.reg .b32 %temp; 
	mov.b64 	{%temp, %r157}, %fd26;
	}
	shl.b32 	%r158, %r157, 1;
	setp.gt.u32 	%p15, %r158, -2038431744;
	mov.f64 	%fd159, 0d0000000000000000;
	mul.rn.f64 	%fd160, %fd26, %fd159;
	selp.f64 	%fd36, %fd160, %fd26, %p15;
	{
	.reg .b32 %temp; 
	mov.b64 	{%r159, %temp}, %fd36;
	}
	{
	.reg .b32 %temp; 
	mov.b64 	{%temp, %r160}, %fd36;
	}
	add.s32 	%r161, %r160, 1048576;
	mov.b64 	%fd161, {%r159, %r161};
	cvt.rni.f64.f64 	%fd162, %fd161;
	cvt.rzi.s64.f64 	%rd33, %fd162;
	cvt.u32.u64 	%r162, %rd33;
	fma.rn.f64 	%fd163, %fd162, 0dBFE0000000000000, %fd36;
	mul.f64 	%fd164, %fd163, 0d3CA1A62633145C07;
	fma.rn.f64 	%fd165, %fd163, 0d400921FB54442D18, %fd164;
	mul.rn.f64 	%fd166, %fd165, %fd165;
	fma.rn.f64 	%fd167, %fd166, 0dBDA8FF8320FD8164, 0d3E21EEA7C1EF8528;
	fma.rn.f64 	%fd168, %fd167, %fd166, 0dBE927E4F8E06E6D9;
	fma.rn.f64 	%fd169, %fd168, %fd166, 0d3EFA01A019DDBCE9;
	fma.rn.f64 	%fd170, %fd169, %fd166, 0dBF56C16C16C15D47;
	fma.rn.f64 	%fd171, %fd170, %fd166, 0d3FA5555555555551;
	fma.rn.f64 	%fd172, %fd171, %fd166, 0dBFE0000000000000;
	fma.rn.f64 	%fd173, %fd172, %fd166, 0d3FF0000000000000;
	fma.rn.f64 	%fd174, %fd166, 0d3DE5DB65F9785EBA, 0dBE5AE5F12CB0D246;
	fma.rn.f64 	%fd175, %fd174, %fd166, 0d3EC71DE369ACE392;
	fma.rn.f64 	%fd176, %fd175, %fd166, 0dBF2A01A019DB62A1;
	fma.rn.f64 	%fd177, %fd176, %fd166, 0d3F81111111110818;
	fma.rn.f64 	%fd178, %fd177, %fd166, 0dBFC5555555555554;
	fma.rn.f64 	%fd179, %fd178, %fd166, 0d0000000000000000;
	fma.rn.f64 	%fd180, %fd179, %fd165, %fd165;
	and.b64  	%rd34, %rd33, 1;
	setp.eq.b64 	%p16, %rd34, 1;
	{
	.reg .b32 %temp; 
	mov.b64 	{%temp, %r163}, %fd180;
	}
	{
	.reg .b32 %temp; 
	mov.b64 	{%r164, %temp}, %fd180;
	}
	xor.b32  	%r165, %r163, -2147483648;
	mov.b64 	%fd181, {%r164, %r165};
	selp.f64 	%fd210, %fd173, %fd180, %p16;
	selp.f64 	%fd211, %fd181, %fd173, %p16;
	and.b32  	%r166, %r162, 2;
	setp.eq.s32 	%p17, %r166, 0;
	@%p17 bra 	$L__BB2_22;
	{
	.reg .b32 %temp; 
	mov.b64 	{%temp, %r167}, %fd210;
	}
	{
	.reg .b32 %temp; 
	mov.b64 	{%r168, %temp}, %fd210;
	}
	xor.b32  	%r169, %r167, -2147483648;
	mov.b64 	%fd210, {%r168, %r169};
	{
	.reg .b32 %temp; 
	mov.b64 	{%temp, %r170}, %fd211;
	}
	{
	.reg .b32 %temp; 
	mov.b64 	{%r171, %temp}, %fd211;
	}
	xor.b32  	%r172, %r170, -2147483648;
	mov.b64 	%fd211, {%r171, %r172};
$L__BB2_22:
	sqrt.rn.f64 	%fd182, %fd35;
	mov.f64 	%fd183, 0d0000000000000000;
	add.rn.f64 	%fd184, %fd211, %fd183;
	cvt.rzi.f64.f64 	%fd185, %fd36;
	setp.eq.f64 	%p18, %fd36, %fd185;
	mul.rn.f64 	%fd186, %fd36, %fd183;
	selp.f64 	%fd187, %fd186, %fd210, %p18;
	mul.f64 	%fd212, %fd182, %fd187;
	mul.f64 	%fd188, %fd182, %fd184;
	st.global.f64 	[%rd4+40], %fd188;
	mov.b32 	%r173, 1;
	st.global.u32 	[%rd4+28], %r173;
	bra.uni 	$L__BB2_24;
$L__BB2_23:
	mov.b32 	%r174, 0;
	st.global.u32 	[%rd4+28], %r174;
	ld.global.f64 	%fd212, [%rd4+40];
$L__BB2_24:
	ld.param.u64 	%rd41, [_Z9eq_motionPdS_S_S_ddP17curandStateXORWOWS1__param_1];
	ld.param.u64 	%rd40, [_Z9eq_motionPdS_S_S_ddP17curandStateXORWOWS1__param_0];
	cvta.to.global.u64 	%rd35, %rd40;
	cvta.to.global.u64 	%rd36, %rd41;
	mul.f64 	%fd189, %fd2, %fd212;
	div.rn.f64 	%fd190, %fd189, %fd47;
	div.rn.f64 	%fd191, %fd24, %fd47;
	add.f64 	%fd192, %fd191, %fd190;
	ld.global.f64 	%fd193, [%rd3];
	add.f64 	%fd194, %fd193, %fd192;
	st.global.f64 	[%rd3], %fd194;
	ld.global.f64 	%fd195, [%rd1];
	mul.wide.u32 	%rd37, %r1, 8;
	add.s64 	%rd38, %rd35, %rd37;
	ld.global.f64 	%fd196, [%rd38];
	fma.rn.f64 	%fd197, %fd46, %fd195, %fd196;
	st.global.f64 	[%rd38], %fd197;
	ld.global.f64 	%fd198, [%rd3];
	add.s64 	%rd39, %rd36, %rd37;
	ld.global.f64 	%fd199, [%rd39];
	fma.rn.f64 	%fd200, %fd46, %fd198, %fd199;
	st.global.f64 	[%rd39], %fd200;
	ret;

}


// ===== COMPILED SASS (sm_100) =====

	.target	sm_100

	.elftype	@"ET_EXEC"


//--------------------- .note.nv.tkinfo           --------------------------
	.section	.note.nv.tkinfo,"",@"SHT_NOTE"
	.sectionflags	@"SHF_NOTE_NV_TKINFO"
	.tkinfo
        /*0018*/ 	.word	0x00000002
        /*0030*/ 	.string	""
        /*0030*/ 	.string	"ptxas"
        /*0030*/ 	.string	"Cuda compilation tools, release 13.0, V13.0.88"
        /*0030*/ 	.string	"Build cuda_13.0.r13.0/compiler.36424714_0"
        /*0030*/ 	.string	"-arch sm_100 -m 64 "



//--------------------- .note.nv.cuinfo           --------------------------
	.section	.note.nv.cuinfo,"",@"SHT_NOTE"
	.sectionflags	@"SHF_NOTE_NV_CUINFO"
        /*0018*/ 	.short	0x0002
        /*001a*/ 	.short	0x0064
        /*001c*/ 	.short	0x0082
	.zero		2


//--------------------- .nv.info                  --------------------------
	.section	.nv.info,"",@"SHT_CUDA_INFO"
	.align	4


	//----- nvinfo : EIATTR_REGCOUNT
	.align		4
        /*0000*/ 	.byte	0x04, 0x2f
        /*0002*/ 	.short	(.L_10 - .L_9)
	.align		4
.L_9:
        /*0004*/ 	.word	index@(_Z4InitPdS_S_S_)
        /*0008*/ 	.word	0x0000000e


	//----- nvinfo : EIATTR_FRAME_SIZE
	.align		4
.L_10:
        /*000c*/ 	.byte	0x04, 0x11
        /*000e*/ 	.short	(.L_12 - .L_11)
	.align		4
.L_11:
        /*0010*/ 	.word	index@(_Z4InitPdS_S_S_)
        /*0014*/ 	.word	0x00000000


	//----- nvinfo : EIATTR_REGCOUNT
	.align		4
.L_12:
        /*0018*/ 	.byte	0x04, 0x2f
        /*001a*/ 	.short	(.L_14 - .L_13)
	.align		4
.L_13:
        /*001c*/ 	.word	index@(_Z9setCurandyP17curandStateXORWOW)
        /*0020*/ 	.word	0x0000001f


	//----- nvinfo : EIATTR_FRAME_SIZE
	.align		4
.L_14:
        /*0024*/ 	.byte	0x04, 0x11
        /*0026*/ 	.short	(.L_16 - .L_15)
	.align		4
.L_15:
        /*0028*/ 	.word	index@(_Z9setCurandyP17curandStateXORWOW)
        /*002c*/ 	.word	0x00000000


	//----- nvinfo : EIATTR_REGCOUNT
	.align		4
.L_16:
        /*0030*/ 	.byte	0x04, 0x2f
        /*0032*/ 	.short	(.L_18 - .L_17)
	.align		4
.L_17:
        /*0034*/ 	.word	index@(_Z9eq_motionPdS_S_S_ddP17curandStateXORWOWS1_)
        /*0038*/ 	.word	0x00000028


	//----- nvinfo : EIATTR_FRAME_SIZE
	.align		4
.L_18:
        /*003c*/ 	.byte	0x04, 0x11
        /*003e*/ 	.short	(.L_20 - .L_19)
	.align		4
.L_19:
        /*0040*/ 	.word	index@($__internal_1_$__cuda_sm20_dsqrt_rn_f64_mediumpath_v1)
        /*0044*/ 	.word	0x00000000


	//----- nvinfo : EIATTR_FRAME_SIZE
	.align		4
.L_20:
        /*0048*/ 	.byte	0x04, 0x11
        /*004a*/ 	.short	(.L_22 - .L_21)
	.align		4
.L_21:
        /*004c*/ 	.word	index@($__internal_0_$__cuda_sm20_div_rn_f64_full)
        /*0050*/ 	.word	0x00000000


	//----- nvinfo : EIATTR_FRAME_SIZE
	.align		4
.L_22:
        /*0054*/ 	.byte	0x04, 0x11
        /*0056*/ 	.short	(.L_24 - .L_23)
	.align		4
.L_23:
        /*0058*/ 	.word	index@(_Z9eq_motionPdS_S_S_ddP17curandStateXORWOWS1_)
        /*005c*/ 	.word	0x00000000


	//----- nvinfo : EIATTR_MIN_STACK_SIZE
	.align		4
.L_24:
        /*0060*/ 	.byte	0x04, 0x12
        /*0062*/ 	.short	(.L_26 - .L_25)
	.align		4
.L_25:
        /*0064*/ 	.word	index@(_Z9eq_motionPdS_S_S_ddP17curandStateXORWOWS1_)
        /*0068*/ 	.word	0x00000000


	//----- nvinfo : EIATTR_MIN_STACK_SIZE
	.align		4
.L_26:
        /*006c*/ 	.byte	0x04, 0x12
        /*006e*/ 	.short	(.L_28 - .L_27)
	.align		4
.L_27:
        /*0070*/ 	.word	index@(_Z9setCurandyP17curandStateXORWOW)
        /*0074*/ 	.word	0x00000000


	//----- nvinfo : EIATTR_MIN_STACK_SIZE
	.align		4
.L_28:
        /*0078*/ 	.byte	0x04, 0x12
        /*007a*/ 	.short	(.L_30 - .L_29)
	.align		4
.L_29:
        /*007c*/ 	.word	index@(_Z4InitPdS_S_S_)
        /*0080*/ 	.word	0x00000000
.L_30:


//--------------------- .nv.compat                --------------------------
	.section	.nv.compat,"",@"SHT_CUDA_COMPAT_INFO"
	.align	4
        /*0000*/ 	.byte	0x02, 0x09, 0x00, 0x00, 0x02, 0x02, 0x01, 0x00, 0x02, 0x05, 0x05, 0x00, 0x03, 0x07, 0x01, 0x01
        /*0010*/ 	.byte	0x02, 0x03, 0x00, 0x00, 0x02, 0x06, 0x01, 0x00, 0x04, 0x0b, 0x08, 0x00, 0x01, 0x00, 0x00, 0x00
        /*0020*/ 	.byte	0x00, 0x00, 0x00, 0x00


//--------------------- .nv.info._Z9eq_motionPdS_S_S_ddP17curandStateXORWOWS1_ --------------------------
	.section	.nv.info._Z9eq_motionPdS_S_S_ddP17curandStateXORWOWS1_,"",@"SHT_CUDA_INFO"
	.sectionflags	@""
	.align	4


	//----- nvinfo : EIATTR_CUDA_API_VERSION
	.align		4
        /*0000*/ 	.byte	0x04, 0x37
        /*0002*/ 	.short	(.L_32 - .L_31)
.L_31:
        /*0004*/ 	.word	0x00000082


	//----- nvinfo : EIATTR_KPARAM_INFO
	.align		4
.L_32:
        /*0008*/ 	.byte	0x04, 0x17
        /*000a*/ 	.short	(.L_34 - .L_33)
.L_33:
        /*000c*/ 	.word	0x00000000
        /*0010*/ 	.short	0x0007
        /*0012*/ 	.short	0x0038
        /*0014*/ 	.byte	0x00, 0xf5, 0x21, 0x00


	//----- nvinfo : EIATTR_KPARAM_INFO
	.align		4
.L_34:
        /*0018*/ 	.byte	0x04, 0x17
        /*001a*/ 	.short	(.L_36 - .L_35)
.L_35:
        /*001c*/ 	.word	0x00000000
        /*0020*/ 	.short	0x0006
        /*0022*/ 	.short	0x0030
        /*0024*/ 	.byte	0x00, 0xf5, 0x21, 0x00


	//----- nvinfo : EIATTR_KPARAM_INFO
	.align		4
.L_36:
        /*0028*/ 	.byte	0x04, 0x17
        /*002a*/ 	.short	(.L_38 - .L_37)
.L_37:
        /*002c*/ 	.word	0x00000000
        /*0030*/ 	.short	0x0005
        /*0032*/ 	.short	0x0028
        /*0034*/ 	.byte	0x00, 0xf0, 0x21, 0x00


	//----- nvinfo : EIATTR_KPARAM_INFO
	.align		4
.L_38:
        /*0038*/ 	.byte	0x04, 0x17
        /*003a*/ 	.short	(.L_40 - .L_39)
.L_39:
        /*003c*/ 	.word	0x00000000
        /*0040*/ 	.short	0x0004
        /*0042*/ 	.short	0x0020
        /*0044*/ 	.byte	0x00, 0xf0, 0x21, 0x00


	//----- nvinfo : EIATTR_KPARAM_INFO
	.align		4
.L_40:
        /*0048*/ 	.byte	0x04, 0x17
        /*004a*/ 	.short	(.L_42 - .L_41)
.L_41:
        /*004c*/ 	.word	0x00000000
        /*0050*/ 	.short	0x0003
        /*0052*/ 	.short	0x0018
        /*0054*/ 	.byte	0x00, 0xf5, 0x21, 0x00


	//----- nvinfo : EIATTR_KPARAM_INFO
	.align		4
.L_42:
        /*0058*/ 	.byte	0x04, 0x17
        /*005a*/ 	.short	(.L_44 - .L_43)
.L_43:
        /*005c*/ 	.word	0x00000000
        /*0060*/ 	.short	0x0002
        /*0062*/ 	.short	0x0010
        /*0064*/ 	.byte	0x00, 0xf5, 0x21, 0x00


	//----- nvinfo : EIATTR_KPARAM_INFO
	.align		4
.L_44:
        /*0068*/ 	.byte	0x04, 0x17
        /*006a*/ 	.short	(.L_46 - .L_45)
.L_45:
        /*006c*/ 	.word	0x00000000
        /*0070*/ 	.short	0x0001
        /*0072*/ 	.short	0x0008
        /*0074*/ 	.byte	0x00, 0xf5, 0x21, 0x00


	//----- nvinfo : EIATTR_KPARAM_INFO
	.align		4
.L_46:
        /*0078*/ 	.byte	0x04, 0x17
        /*007a*/ 	.short	(.L_48 - .L_47)
.L_47:
        /*007c*/ 	.word	0x00000000
        /*0080*/ 	.short	0x0000
        /*0082*/ 	.short	0x0000
        /*0084*/ 	.byte	0x00, 0xf5, 0x21, 0x00


	//----- nvinfo : EIATTR_SPARSE_MMA_MASK
	.align		4
.L_48:
        /*0088*/ 	.byte	0x03, 0x50
        /*008a*/ 	.short	0x0000


	//----- nvinfo : EIATTR_MAXREG_COUNT
	.align		4
        /*008c*/ 	.byte	0x03, 0x1b
        /*008e*/ 	.short	0x00ff


	//----- nvinfo : EIATTR_MERCURY_ISA_VERSION
	.align		4
        /*0090*/ 	.byte	0x03, 0x5f
        /*0092*/ 	.short	0x0101


	//----- nvinfo : EIATTR_VRC_CTA_INIT_COUNT
	.align		4
        /*0094*/ 	.byte	0x02, 0x4a
	.zero		1
	.zero		1


	//----- nvinfo : EIATTR_EXIT_INSTR_OFFSETS
	.align		4
        /*0098*/ 	.byte	0x04, 0x1c
        /*009a*/ 	.short	(.L_50 - .L_49)


	//   ....[0]....
.L_49:
        /*009c*/ 	.word	0x00002890


	//----- nvinfo : EIATTR_CRS_STACK_SIZE
	.align		4
.L_50:
        /*00a0*/ 	.byte	0x04, 0x1e
        /*00a2*/ 	.short	(.L_52 - .L_51)
.L_51:
        /*00a4*/ 	.word	0x00000000


	//----- nvinfo : EIATTR_CBANK_PARAM_SIZE
	.align		4
.L_52:
        /*00a8*/ 	.byte	0x03, 0x19
        /*00aa*/ 	.short	0x0040


	//----- nvinfo : EIATTR_PARAM_CBANK
	.align		4
        /*00ac*/ 	.byte	0x04, 0x0a
        /*00ae*/ 	.short	(.L_54 - .L_53)
	.align		4
.L_53:
        /*00b0*/ 	.word	index@(.nv.constant0._Z9eq_motionPdS_S_S_ddP17curandStateXORWOWS1_)
        /*00b4*/ 	.short	0x0380
        /*00b6*/ 	.short	0x0040


	//----- nvinfo : EIATTR_SW_WAR
	.align		4
.L_54:
        /*00b8*/ 	.byte	0x04, 0x36
        /*00ba*/ 	.short	(.L_56 - .L_55)
.L_55:
        /*00bc*/ 	.word	0x00000008
.L_56:


//--------------------- .nv.info._Z9setCurandyP17curandStateXORWOW --------------------------
	.section	.nv.info._Z9setCurandyP17curandStateXORWOW,"",@"SHT_CUDA_INFO"
	.sectionflags	@""
	.align	4


	//----- nvinfo : EIATTR_CUDA_API_VERSION
	.align		4
        /*0000*/ 	.byte	0x04, 0x37
        /*0002*/ 	.short	(.L_58 - .L_57)
.L_57:
        /*0004*/ 	.word	0x00000082


	//----- nvinfo : EIATTR_KPARAM_INFO
	.align		4
.L_58:
        /*0008*/ 	.byte	0x04, 0x17
        /*000a*/ 	.short	(.L_60 - .L_59)
.L_59:
        /*000c*/ 	.word	0x00000000
        /*0010*/ 	.short	0x0001
        /*0012*/ 	.short	0x0008
        /*0014*/ 	.byte	0x00, 0xf5, 0x21, 0x00


	//----- nvinfo : EIATTR_KPARAM_INFO
	.align		4
.L_60:
        /*0018*/ 	.byte	0x04, 0x17
        /*001a*/ 	.short	(.L_62 - .L_61)
.L_61:
        /*001c*/ 	.word	0x00000000
        /*0020*/ 	.short	0x0000
        /*0022*/ 	.short	0x0000
        /*0024*/ 	.byte	0x00, 0xf0, 0x21, 0x00


	//----- nvinfo : EIATTR_SPARSE_MMA_MASK
	.align		4
.L_62:
        /*0028*/ 	.byte	0x03, 0x50
        /*002a*/ 	.short	0x0000


	//----- nvinfo : EIATTR_MAXREG_COUNT
	.align		4
        /*002c*/ 	.byte	0x03, 0x1b
        /*002e*/ 	.short	0x00ff


	//----- nvinfo : EIATTR_MERCURY_ISA_VERSION
	.align		4
        /*0030*/ 	.byte	0x03, 0x5f
        /*0032*/ 	.short	0x0101


	//----- nvinfo : EIATTR_VRC_CTA_INIT_COUNT
	.align		4
        /*0034*/ 	.byte	0x02, 0x4a
	.zero		1
	.zero		1


	//----- nvinfo : EIATTR_EXIT_INSTR_OFFSETS
	.align		4
        /*0038*/ 	.byte	0x04, 0x1c
        /*003a*/ 	.short	(.L_64 - .L_63)


	//   ....[0]....
.L_63:
        /*003c*/ 	.word	0x00000ec0


	//----- nvinfo : EIATTR_CRS_STACK_SIZE
	.align		4
.L_64:
        /*0040*/ 	.byte	0x04, 0x1e
        /*0042*/ 	.short	(.L_66 - .L_65)
.L_65:
        /*0044*/ 	.word	0x00000000


	//----- nvinfo : EIATTR_CBANK_PARAM_SIZE
	.align		4
.L_66:
        /*0048*/ 	.byte	0x03, 0x19
        /*004a*/ 	.short	0x0010


	//----- nvinfo : EIATTR_PARAM_CBANK
	.align		4
        /*004c*/ 	.byte	0x04, 0x0a
        /*004e*/ 	.short	(.L_68 - .L_67)
	.align		4
.L_67:
        /*0050*/ 	.word	index@(.nv.constant0._Z9setCurandyP17curandStateXORWOW)
        /*0054*/ 	.short	0x0380
        /*0056*/ 	.short	0x0010


	//----- nvinfo : EIATTR_SW_WAR
	.align		4
.L_68:
        /*0058*/ 	.byte	0x04, 0x36
        /*005a*/ 	.short	(.L_70 - .L_69)
.L_69:
        /*005c*/ 	.word	0x00000008
.L_70:


//--------------------- .nv.info._Z4InitPdS_S_S_  --------------------------
	.section	.nv.info._Z4InitPdS_S_S_,"",@"SHT_CUDA_INFO"
	.sectionflags	@""
	.align	4


	//----- nvinfo : EIATTR_CUDA_API_VERSION
	.align		4
        /*0000*/ 	.byte	0x04, 0x37
        /*0002*/ 	.short	(.L_72 - .L_71)
.L_71:
        /*0004*/ 	.word	0x00000082


	//----- nvinfo : EIATTR_KPARAM_INFO
	.align		4
.L_72:
        /*0008*/ 	.byte	0x04, 0x17
        /*000a*/ 	.short	(.L_74 - .L_73)
.L_73:
        /*000c*/ 	.word	0x00000000
        /*0010*/ 	.short	0x0003
        /*0012*/ 	.short	0x0018
        /*0014*/ 	.byte	0x00, 0xf5, 0x21, 0x00


	//----- nvinfo : EIATTR_KPARAM_INFO
	.align		4
.L_74:
        /*0018*/ 	.byte	0x04, 0x17
        /*001a*/ 	.short	(.L_76 - .L_75)
.L_75:
        /*001c*/ 	.word	0x00000000
        /*0020*/ 	.short	0x0002
        /*0022*/ 	.short	0x0010
        /*0024*/ 	.byte	0x00, 0xf5, 0x21, 0x00


	//----- nvinfo : EIATTR_KPARAM_INFO
	.align		4
.L_76:
        /*0028*/ 	.byte	0x04, 0x17
        /*002a*/ 	.short	(.L_78 - .L_77)
.L_77:
        /*002c*/ 	.word	0x00000000
        /*0030*/ 	.short	0x0001
        /*0032*/ 	.short	0x0008
        /*0034*/ 	.byte	0x00, 0xf5, 0x21, 0x00


	//----- nvinfo : EIATTR_KPARAM_INFO
	.align		4
.L_78:
        /*0038*/ 	.byte	0x04, 0x17
        /*003a*/ 	.short	(.L_80 - .L_79)
.L_79:
        /*003c*/ 	.word	0x00000000
        /*0040*/ 	.short	0x0000
        /*0042*/ 	.short	0x0000
        /*0044*/ 	.byte	0x00, 0xf5, 0x21, 0x00


	//----- nvinfo : EIATTR_SPARSE_MMA_MASK
	.align		4
.L_80:
        /*0048*/ 	.byte	0x03, 0x50
        /*004a*/ 	.short	0x0000


	//----- nvinfo : EIATTR_MAXREG_COUNT
	.align		4
        /*004c*/ 	.byte	0x03, 0x1b
        /*004e*/ 	.short	0x00ff


	//----- nvinfo : EIATTR_MERCURY_ISA_VERSION
	.align		4
        /*0050*/ 	.byte	0x03, 0x5f
        /*0052*/ 	.short	0x0101


	//----- nvinfo : EIATTR_VRC_CTA_INIT_COUNT
	.align		4
        /*0054*/ 	.byte	0x02, 0x4a
	.zero		1
	.zero		1


	//----- nvinfo : EIATTR_EXIT_INSTR_OFFSETS
	.align		4
        /*0058*/ 	.byte	0x04, 0x1c
        /*005a*/ 	.short	(.L_82 - .L_81)


	//   ....[0]....
.L_81:
        /*005c*/ 	.word	0x00000060


	//   ....[1]....
        /*0060*/ 	.word	0x00000140


	//----- nvinfo : EIATTR_CBANK_PARAM_SIZE
	.align		4
.L_82:
        /*0064*/ 	.byte	0x03, 0x19
        /*0066*/ 	.short	0x0020


	//----- nvinfo : EIATTR_PARAM_CBANK
	.align		4
        /*0068*/ 	.byte	0x04, 0x0a
        /*006a*/ 	.short	(.L_84 - .L_83)
	.align		4
.L_83:
        /*006c*/ 	.word	index@(.nv.constant0._Z4InitPdS_S_S_)
        /*0070*/ 	.short	0x0380
        /*0072*/ 	.short	0x0020


	//----- nvinfo : EIATTR_SW_WAR
	.align		4
.L_84:
        /*0074*/ 	.byte	0x04, 0x36
        /*0076*/ 	.short	(.L_86 - .L_85)
.L_85:
        /*0078*/ 	.word	0x00000008
.L_86:


//--------------------- .nv.callgraph             --------------------------
	.section	.nv.callgraph,"",@"SHT_CUDA_CALLGRAPH"
	.align	4
	.sectionentsize	8
	.align		4
        /*0000*/ 	.word	0x00000000
	.align		4
        /*0004*/ 	.word	0xffffffff
	.align		4
        /*0008*/ 	.word	0x00000000
	.align		4
        /*000c*/ 	.word	0xfffffffe
	.align		4
        /*0010*/ 	.word	0x00000000
	.align		4
        /*0014*/ 	.word	0xfffffffd
	.align		4
        /*0018*/ 	.word	0x00000000
	.align		4
        /*001c*/ 	.word	0xfffffffc


//--------------------- .nv.constant4             --------------------------
	.section	.nv.constant4,"a",@progbits
	.align	8
	.align		8
.nv.constant4:
        /*0000*/ 	.dword	precalc_xorwow_matrix
	.align		8
        /*0008*/ 	.dword	precalc_xorwow_offset_matrix
	.align		8
        /*0010*/ 	.dword	mrg32k3aM1
	.align		8
        /*0018*/ 	.dword	mrg32k3aM2
	.align		8
        /*0020*/ 	.dword	mrg32k3aM1SubSeq
	.align		8
        /*0028*/ 	.dword	mrg32k3aM2SubSeq
	.align		8
        /*0030*/ 	.dword	mrg32k3aM1Seq
	.align		8
        /*0038*/ 	.dword	mrg32k3aM2Seq


//--------------------- .nv.constant3             --------------------------
	.section	.nv.constant3,"a",@progbits
	.align	8
.nv.constant3:
	.type		__cr_lgamma_table,@object
	.size		__cr_lgamma_table,(.L_8 - __cr_lgamma_table)
__cr_lgamma_table:
        /*0000*/ 	.byte	0x00, 0x00, 0x00, 0x00, 0x00, 0x00, 0x00, 0x00, 0x00, 0x00, 0x00, 0x00, 0x00, 0x00, 0x00, 0x00
        /*0010*/ 	.byte	0xef, 0x39, 0xfa, 0xfe, 0x42, 0x2e, 0xe6, 0x3f, 0x02, 0x20, 0x2a, 0xfa, 0x0b, 0xab, 0xfc, 0x3f
        /*0020*/ 	.byte	0xf9, 0x2c, 0x92, 0x7c, 0xa7, 0x6c, 0x09, 0x40, 0xc9, 0x79, 0x44, 0x3c, 0x64, 0x26, 0x13, 0x40
        /*0030*/ 	.byte	0xca, 0x01, 0xcf, 0x3a, 0x27, 0x51, 0x1a, 0x40, 0x30, 0xcc, 0x2d, 0xf3, 0xe1, 0x0c, 0x21, 0x40
        /*0040*/ 	.byte	0x0d, 0xb7, 0xfc, 0x82, 0x8e, 0x35, 0x25, 0x40
.L_8:


//--------------------- .text._Z9eq_motionPdS_S_S_ddP17curandStateXORWOWS1_ --------------------------
	.section	.text._Z9eq_motionPdS_S_S_ddP17curandStateXORWOWS1_,"ax",@progbits
	.align	128
        .global         _Z9eq_motionPdS_S_S_ddP17curandStateXORWOWS1_
        .type           _Z9eq_motionPdS_S_S_ddP17curandStateXORWOWS1_,@function
        .size           _Z9eq_motionPdS_S_S_ddP17curandStateXORWOWS1_,(.L_x_46 - _Z9eq_motionPdS_S_S_ddP17curandStateXORWOWS1_)
        .other          _Z9eq_motionPdS_S_S_ddP17curandStateXORWOWS1_,@"STO_CUDA_ENTRY STV_DEFAULT"
_Z9eq_motionPdS_S_S_ddP17curandStateXORWOWS1_:
.text._Z9eq_motionPdS_S_S_ddP17curandStateXORWOWS1_:
[----:B------:R-:W-:Y:S01]  /*0000*/  LDC R1, c[0x0][0x37c] ;  /* 0x0000df00ff017b82 */ /* 0x000fe20000000800 */
[----:B------:R-:W0:Y:S07]  /*0010*/  S2R R0, SR_TID.X ;  /* 0x0000000000007919 */ /* 0x000e2e0000002100 */
[----:B------:R-:W0:Y:S01]  /*0020*/  S2UR UR6, SR_CTAID.X ;  /* 0x00000000000679c3 */ /* 0x000e220000002500 */
[----:B------:R-:W1:Y:S07]  /*0030*/  LDCU.64 UR4, c[0x0][0x358] ;  /* 0x00006b00ff0477ac */ /* 0x000e6e0008000a00 */
[----:B------:R-:W0:Y:S08]  /*0040*/  LDC R3, c[0x0][0x360] ;  /* 0x0000d800ff037b82 */ /* 0x000e300000000800 */
[----:B------:R-:W2:Y:S08]  /*0050*/  LDC.64 R26, c[0x0][0x390] ;  /* 0x0000e400ff1a7b82 */ /* 0x000eb00000000a00 */
[----:B------:R-:W3:Y:S01]  /*0060*/  LDC.64 R14, c[0x0][0x3a0] ;  /* 0x0000e800ff0e7b82 */ /* 0x000ee20000000a00 */
[----:B0-----:R-:W-:-:S04]  /*0070*/  IMAD R0, R3, UR6, R0 ;  /* 0x0000000603007c24 */ /* 0x001fc8000f8e0200 */
[----:B--2---:R-:W-:-:S05]  /*0080*/  IMAD.WIDE.U32 R26, R0, 0x8, R26 ;  /* 0x00000008001a7825 */ /* 0x004fca00078e001a */
[----:B-1----:R-:W2:Y:S01]  /*0090*/  LDG.E.64 R12, desc[UR4][R26.64] ;  /* 0x000000041a0c7981 */ /* 0x002ea2000c1e1b00 */
[----:B------:R-:W-:Y:S01]  /*00a0*/  IMAD.MOV.U32 R4, RZ, RZ, 0x0 ;  /* 0x00000000ff047424 */ /* 0x000fe200078e00ff */
[----:B---3--:R-:W-:Y:S01]  /*00b0*/  DADD R28, R14, R14 ;  /* 0x000000000e1c7229 */ /* 0x008fe2000000000e */
[----:B------:R-:W-:-:S05]  /*00c0*/  IMAD.MOV.U32 R5, RZ, RZ, 0x3fd80000 ;  /* 0x3fd80000ff057424 */ /* 0x000fca00078e00ff */
[----:B------:R-:W0:Y:S04]  /*00d0*/  MUFU.RSQ64H R11, R29 ;  /* 0x0000001d000b7308 */ /* 0x000e280000001c00 */
[----:B------:R-:W-:-:S05]  /*00e0*/  VIADD R10, R29, 0xfcb00000 ;  /* 0xfcb000001d0a7836 */ /* 0x000fca0000000000 */
[----:B------:R-:W-:Y:S01]  /*00f0*/  ISETP.GE.U32.AND P0, PT, R10, 0x7ca00000, PT ;  /* 0x7ca000000a00780c */ /* 0x000fe20003f06070 */
[----:B0-----:R-:W-:-:S08]  /*0100*/  DMUL R2, R10, R10 ;  /* 0x0000000a0a027228 */ /* 0x001fd00000000000 */
[----:B------:R-:W-:-:S08]  /*0110*/  DFMA R2, R28, -R2, 1 ;  /* 0x3ff000001c02742b */ /* 0x000fd00000000802 */
[----:B------:R-:W-:Y:S02]  /*0120*/  DFMA R4, R2, R4, 0.5 ;  /* 0x3fe000000204742b */ /* 0x000fe40000000004 */
[----:B------:R-:W-:-:S08]  /*0130*/  DMUL R2, R10, R2 ;  /* 0x000000020a027228 */ /* 0x000fd00000000000 */
[----:B------:R-:W-:-:S08]  /*0140*/  DFMA R6, R4, R2, R10 ;  /* 0x000000020406722b */ /* 0x000fd0000000000a */
[----:B------:R-:W-:Y:S02]  /*0150*/  DMUL R2, R28, R6 ;  /* 0x000000061c027228 */ /* 0x000fe40000000000 */
[----:B------:R-:W-:Y:S02]  /*0160*/  VIADD R5, R7, 0xfff00000 ;  /* 0xfff0000007057836 */ /* 0x000fe40000000000 */
[----:B------:R-:W-:-:S04]  /*0170*/  IMAD.MOV.U32 R4, RZ, RZ, R6 ;  /* 0x000000ffff047224 */ /* 0x000fc800078e0006 */
[----:B------:R-:W-:-:S08]  /*0180*/  DFMA R8, R2, -R2, R28 ;  /* 0x800000020208722b */ /* 0x000fd0000000001c */
[----:B------:R-:W-:Y:S02]  /*0190*/  DFMA R24, R8, R4, R2 ;  /* 0x000000040818722b */ /* 0x000fe40000000002 */
[----:B--2---:R-:W-:Y:S01]  /*01a0*/  DMUL R12, R12, -R14 ;  /* 0x8000000e0c0c7228 */ /* 0x004fe20000000000 */
[----:B------:R-:W-:Y:S10]  /*01b0*/  @!P0 BRA `(.L_x_0) ;  /* 0x0000000000148947 */ /* 0x000ff40003800000 */
[----:B------:R-:W-:Y:S01]  /*01c0*/  IMAD.MOV.U32 R11, RZ, RZ, R29 ;  /* 0x000000ffff0b7224 */ /* 0x000fe200078e001d */
[----:B------:R-:W-:-:S07]  /*01d0*/  MOV R4, 0x1f0 ;  /* 0x000001f000047802 */ /* 0x000fce0000000f00 */
[----:B------:R-:W-:Y:S05]  /*01e0*/  CALL.REL.NOINC `($__internal_1_$__cuda_sm20_dsqrt_rn_f64_mediumpath_v1) ;  /* 0x0000002c00187944 */ /* 0x000fea0003c00000 */
[----:B------:R-:W-:Y:S02]  /*01f0*/  IMAD.MOV.U32 R24, RZ, RZ, R2 ;  /* 0x000000ffff187224 */ /* 0x000fe400078e0002 */
[----:B------:R-:W-:-:S07]  /*0200*/  IMAD.MOV.U32 R25, RZ, RZ, R3 ;  /* 0x000000ffff197224 */ /* 0x000fce00078e0003 */
.L_x_0:
[----:B------:R-:W0:Y:S02]  /*0210*/  LDC.64 R14, c[0x0][0x3b0] ;  /* 0x0000ec00ff0e7b82 */ /* 0x000e240000000a00 */
[----:B0-----:R-:W-:-:S05]  /*0220*/  IMAD.WIDE.U32 R14, R0, 0x30, R14 ;  /* 0x00000030000e7825 */ /* 0x001fca00078e000e */
[----:B------:R-:W2:Y:S01]  /*0230*/  LDG.E R2, desc[UR4][R14.64+0x1c] ;  /* 0x00001c040e027981 */ /* 0x000ea2000c1e1900 */
[----:B------:R-:W-:Y:S01]  /*0240*/  BSSY.RECONVERGENT B0, `(.L_x_1) ;  /* 0x00000f1000007945 */ /* 0x000fe20003800200 */
[----:B--2---:R-:W-:-:S13]  /*0250*/  ISETP.NE.AND P0, PT, R2, 0x1, PT ;  /* 0x000000010200780c */ /* 0x004fda0003f05270 */
[----:B------:R-:W-:Y:S05]  /*0260*/  @!P0 BRA `(.L_x_2) ;  /* 0x0000000c00b08947 */ /* 0x000fea0003800000 */
[----:B------:R-:W2:Y:S04]  /*0270*/  LDG.E.64 R4, desc[UR4][R14.64] ;  /* 0x000000040e047981 */ /* 0x000ea8000c1e1b00 */
[----:B------:R-:W3:Y:S04]  /*0280*/  LDG.E.64 R2, desc[UR4][R14.64+0x10] ;  /* 0x000010040e027981 */ /* 0x000ee8000c1e1b00 */
[----:B------:R-:W4:Y:S01]  /*0290*/  LDG.E.64 R6, desc[UR4][R14.64+0x8] ;  /* 0x000008040e067981 */ /* 0x000f22000c1e1b00 */
[----:B------:R-:W-:Y:S01]  /*02a0*/  BSSY.RECONVERGENT B1, `(.L_x_3) ;  /* 0x0000080000017945 */ /* 0x000fe20003800200 */
[----:B--2---:R-:W-:Y:S01]  /*02b0*/  SHF.R.U32.HI R8, RZ, 0x2, R5 ;  /* 0x00000002ff087819 */ /* 0x004fe20000011605 */
[----:B------:R-:W-:-:S03]  /*02c0*/  VIADD R22, R4, 0x161f14 ;  /* 0x00161f1404167836 */ /* 0x000fc60000000000 */
[----:B------:R-:W-:Y:S01]  /*02d0*/  LOP3.LUT R8, R8, R5, RZ, 0x3c, !PT ;  /* 0x0000000508087212 */ /* 0x000fe200078e3cff */
[----:B---3--:R-:W-:Y:S02]  /*02e0*/  IMAD.SHL.U32 R5, R3, 0x10, RZ ;  /* 0x0000001003057824 */ /* 0x008fe400078e00ff */
[----:B------:R-:W-:Y:S01]  /*02f0*/  IMAD.MOV.U32 R23, RZ, RZ, R3 ;  /* 0x000000ffff177224 */ /* 0x000fe200078e0003 */
[----:B----4-:R-:W-:Y:S01]  /*0300*/  SHF.R.U32.HI R11, RZ, 0x2, R6 ;  /* 0x00000002ff0b7819 */ /* 0x010fe20000011606 */
[C---:B------:R-:W-:Y:S01]  /*0310*/  IMAD.SHL.U32 R9, R8.reuse, 0x2, RZ ;  /* 0x0000000208097824 */ /* 0x040fe200078e00ff */
[----:B------:R-:W-:Y:S02]  /*0320*/  SHF.R.U32.HI R16, RZ, 0x2, R7 ;  /* 0x00000002ff107819 */ /* 0x000fe40000011607 */
[----:B------:R-:W-:Y:S01]  /*0330*/  LOP3.LUT R11, R11, R6, RZ, 0x3c, !PT ;  /* 0x000000060b0b7212 */ /* 0x000fe200078e3cff */
[----:B------:R0:W-:Y:S01]  /*0340*/  STG.E.64 desc[UR4][R14.64], R22 ;  /* 0x000000160e007986 */ /* 0x0001e2000c101b04 */
[----:B------:R-:W-:-:S02]  /*0350*/  LOP3.LUT R8, R8, R9, R5, 0x96, !PT ;  /* 0x0000000908087212 */ /* 0x000fc400078e9605 */
[----:B------:R-:W-:Y:S01]  /*0360*/  LOP3.LUT R16, R16, R7, RZ, 0x3c, !PT ;  /* 0x0000000710107212 */ /* 0x000fe200078e3cff */
[----:B------:R-:W-:Y:S01]  /*0370*/  IMAD.SHL.U32 R5, R11, 0x2, RZ ;  /* 0x000000020b057824 */ /* 0x000fe200078e00ff */
[----:B------:R-:W-:-:S05]  /*0380*/  LOP3.LUT R8, R8, R3, RZ, 0x3c, !PT ;  /* 0x0000000308087212 */ /* 0x000fca00078e3cff */
[----:B------:R-:W-:-:S05]  /*0390*/  IMAD.SHL.U32 R6, R8, 0x10, RZ ;  /* 0x0000001008067824 */ /* 0x000fca00078e00ff */
[----:B------:R-:W-:-:S04]  /*03a0*/  LOP3.LUT R5, R11, R5, R6, 0x96, !PT ;  /* 0x000000050b057212 */ /* 0x000fc800078e9606 */
[----:B------:R-:W-:Y:S02]  /*03b0*/  LOP3.LUT R9, R5, R8, RZ, 0x3c, !PT ;  /* 0x0000000805097212 */ /* 0x000fe400078e3cff */
[C---:B------:R-:W-:Y:S02]  /*03c0*/  IADD3 R5, PT, PT, R4.reuse, 0x587c5, R8 ;  /* 0x000587c504057810 */ /* 0x040fe40007ffe008 */
[----:B------:R-:W-:Y:S01]  /*03d0*/  IADD3 R10, PT, PT, R4, 0xb0f8a, R9 ;  /* 0x000b0f8a040a7810 */ /* 0x000fe20007ffe009 */
[----:B------:R0:W-:Y:S04]  /*03e0*/  STG.E.64 desc[UR4][R14.64+0x8], R8 ;  /* 0x000008080e007986 */ /* 0x0001e8000c101b04 */
[----:B------:R-:W-:-:S04]  /*03f0*/  IMAD.WIDE.U32 R10, R10, 0x200000, RZ ;  /* 0x002000000a0a7825 */ /* 0x000fc800078e00ff */
[----:B------:R-:W-:Y:S01]  /*0400*/  IMAD.MOV.U32 R7, RZ, RZ, R11 ;  /* 0x000000ffff077224 */ /* 0x000fe200078e000b */
[----:B------:R-:W-:Y:S01]  /*0410*/  LOP3.LUT R6, R10, R5, RZ, 0x3c, !PT ;  /* 0x000000050a067212 */ /* 0x000fe200078e3cff */
[C---:B------:R-:W-:Y:S01]  /*0420*/  IMAD.SHL.U32 R10, R16.reuse, 0x2, RZ ;  /* 0x00000002100a7824 */ /* 0x040fe200078e00ff */
[----:B------:R-:W-:Y:S01]  /*0430*/  SHF.R.U32.HI R11, RZ, 0x2, R2 ;  /* 0x00000002ff0b7819 */ /* 0x000fe20000011602 */
[----:B------:R-:W-:Y:S01]  /*0440*/  IMAD.SHL.U32 R5, R9, 0x10, RZ ;  /* 0x0000001009057824 */ /* 0x000fe200078e00ff */
[----:B------:R-:W1:Y:S02]  /*0450*/  I2F.F64.U64 R18, R6 ;  /* 0x0000000600127312 */ /* 0x000e640000301800 */
[----:B------:R-:W-:Y:S02]  /*0460*/  LOP3.LUT R2, R11, R2, RZ, 0x3c, !PT ;  /* 0x000000020b027212 */ /* 0x000fe400078e3cff */
[----:B------:R-:W-:Y:S01]  /*0470*/  LOP3.LUT R16, R16, R10, R5, 0x96, !PT ;  /* 0x0000000a10107212 */ /* 0x000fe200078e9605 */
[----:B------:R-:W-:Y:S01]  /*0480*/  IMAD.MOV.U32 R10, RZ, RZ, 0x0 ;  /* 0x00000000ff0a7424 */ /* 0x000fe200078e00ff */
[----:B------:R-:W-:Y:S01]  /*0490*/  MOV R11, 0x3ca00000 ;  /* 0x3ca00000000b7802 */ /* 0x000fe20000000f00 */
[----:B------:R-:W-:Y:S01]  /*04a0*/  IMAD.SHL.U32 R17, R2, 0x2, RZ ;  /* 0x0000000202117824 */ /* 0x000fe200078e00ff */
[----:B------:R-:W-:-:S05]  /*04b0*/  LOP3.LUT R16, R16, R9, RZ, 0x3c, !PT ;  /* 0x0000000910107212 */ /* 0x000fca00078e3cff */
[----:B------:R-:W-:Y:S01]  /*04c0*/  IMAD.SHL.U32 R5, R16, 0x10, RZ ;  /* 0x0000001010057824 */ /* 0x000fe200078e00ff */
[----:B-1----:R-:W-:-:S04]  /*04d0*/  DFMA R18, R18, R10, 5.5511151231257827021e-17 ;  /* 0x3c9000001212742b */ /* 0x002fc8000000000a */
[----:B------:R-:W-:Y:S02]  /*04e0*/  LOP3.LUT R17, R2, R17, R5, 0x96, !PT ;  /* 0x0000001102117212 */ /* 0x000fe400078e9605 */
[----:B------:R-:W-:Y:S02]  /*04f0*/  IADD3 R5, PT, PT, R4, 0x10974f, R16 ;  /* 0x0010974f04057810 */ /* 0x000fe40007ffe010 */
[----:B------:R-:W-:Y:S02]  /*0500*/  LOP3.LUT R17, R17, R16, RZ, 0x3c, !PT ;  /* 0x0000001011117212 */ /* 0x000fe400078e3cff */
[----:B------:R-:W-:Y:S01]  /*0510*/  ISETP.GT.AND P0, PT, R19, 0xfffff, PT ;  /* 0x000fffff1300780c */ /* 0x000fe20003f04270 */
[----:B------:R-:W-:Y:S02]  /*0520*/  IMAD.MOV.U32 R6, RZ, RZ, R18 ;  /* 0x000000ffff067224 */ /* 0x000fe400078e0012 */
[----:B------:R0:W-:Y:S01]  /*0530*/  STG.E.64 desc[UR4][R14.64+0x10], R16 ;  /* 0x000010100e007986 */ /* 0x0001e2000c101b04 */
[----:B------:R-:W-:-:S02]  /*0540*/  IMAD.MOV.U32 R7, RZ, RZ, R19 ;  /* 0x000000ffff077224 */ /* 0x000fc400078e0013 */
[----:B------:R-:W-:-:S04]  /*0550*/  IMAD.IADD R20, R17, 0x1, R22 ;  /* 0x0000000111147824 */ /* 0x000fc800078e0216 */
[----:B------:R-:W-:-:S03]  /*0560*/  IMAD.WIDE.U32 R20, R20, 0x200000, RZ ;  /* 0x0020000014147825 */ /* 0x000fc600078e00ff */
[----:B------:R-:W-:Y:S01]  /*0570*/  @!P0 DMUL R6, R6, 1.80143985094819840000e+16 ;  /* 0x4350000006068828 */ /* 0x000fe20000000000 */
[----:B------:R-:W-:Y:S01]  /*0580*/  LOP3.LUT R20, R20, R5, RZ, 0x3c, !PT ;  /* 0x0000000514147212 */ /* 0x000fe200078e3cff */
[----:B------:R-:W-:-:S03]  /*0590*/  IMAD.MOV.U32 R5, RZ, RZ, R19 ;  /* 0x000000ffff057224 */ /* 0x000fc600078e0013 */
[----:B------:R-:W1:Y:S05]  /*05a0*/  I2F.F64.U64 R2, R20 ;  /* 0x0000001400027312 */ /* 0x000e6a0000301800 */
[----:B------:R-:W-:Y:S02]  /*05b0*/  @!P0 IMAD.MOV.U32 R5, RZ, RZ, R7 ;  /* 0x000000ffff058224 */ /* 0x000fe400078e0007 */
[----:B------:R-:W-:Y:S02]  /*05c0*/  @!P0 IMAD.MOV.U32 R18, RZ, RZ, R6 ;  /* 0x000000ffff128224 */ /* 0x000fe400078e0006 */
[----:B------:R-:W-:-:S05]  /*05d0*/  VIADD R4, R5, 0xffffffff ;  /* 0xffffffff05047836 */ /* 0x000fca0000000000 */
[----:B------:R-:W-:Y:S01]  /*05e0*/  ISETP.GT.U32.AND P1, PT, R4, 0x7feffffe, PT ;  /* 0x7feffffe0400780c */ /* 0x000fe20003f24070 */
[----:B-1----:R-:W-:Y:S01]  /*05f0*/  DFMA R2, R2, 2.2204460492503130808e-16, R10 ;  /* 0x3cb000000202782b */ /* 0x002fe2000000000a */
[----:B------:R-:W-:Y:S02]  /*0600*/  IMAD.MOV.U32 R4, RZ, RZ, -0x3ff ;  /* 0xfffffc01ff047424 */ /* 0x000fe400078e00ff */
[----:B------:R-:W-:-:S09]  /*0610*/  @!P0 IMAD.MOV.U32 R4, RZ, RZ, -0x435 ;  /* 0xfffffbcbff048424 */ /* 0x000fd200078e00ff */
[----:B0-----:R-:W-:Y:S05]  /*0620*/  @P1 BRA `(.L_x_4) ;  /* 0x0000000400041947 */ /* 0x001fea0003800000 */
[----:B------:R-:W-:Y:S01]  /*0630*/  LOP3.LUT R6, R5, 0xfffff, RZ, 0xc0, !PT ;  /* 0x000fffff05067812 */ /* 0x000fe200078ec0ff */
[----:B------:R-:W-:Y:S01]  /*0640*/  IMAD.MOV.U32 R8, RZ, RZ, RZ ;  /* 0x000000ffff087224 */ /* 0x000fe200078e00ff */
[----:B------:R-:W-:Y:S01]  /*0650*/  UMOV UR6, 0x3ae80f1e ;  /* 0x3ae80f1e00067882 */ /* 0x000fe20000000000 */
[----:B------:R-:W-:Y:S01]  /*0660*/  IMAD.MOV.U32 R20, RZ, RZ, -0x748574fc ;  /* 0x8b7a8b04ff147424 */ /* 0x000fe200078e00ff */
[----:B------:R-:W-:Y:S01]  /*0670*/  LOP3.LUT R7, R6, 0x3ff00000, RZ, 0xfc, !PT ;  /* 0x3ff0000006077812 */ /* 0x000fe200078efcff */
[----:B------:R-:W-:Y:S01]  /*0680*/  IMAD.MOV.U32 R6, RZ, RZ, R18 ;  /* 0x000000ffff067224 */ /* 0x000fe200078e0012 */
[----:B------:R-:W-:Y:S01]  /*0690*/  UMOV UR7, 0x3eb1380b ;  /* 0x3eb1380b00077882 */ /* 0x000fe20000000000 */
[----:B------:R-:W-:Y:S01]  /*06a0*/  IMAD.MOV.U32 R21, RZ, RZ, 0x3ed0ee25 ;  /* 0x3ed0ee25ff157424 */ /* 0x000fe200078e00ff */
[----:B------:R-:W-:Y:S01]  /*06b0*/  ISETP.GE.U32.AND P0, PT, R7, 0x3ff6a09f, PT ;  /* 0x3ff6a09f0700780c */ /* 0x000fe20003f06070 */
[----:B------:R-:W-:Y:S01]  /*06c0*/  IMAD.MOV.U32 R23, RZ, RZ, 0x43300000 ;  /* 0x43300000ff177424 */ /* 0x000fe200078e00ff */
[----:B------:R-:W-:Y:S01]  /*06d0*/  LEA.HI R22, R5, R4, RZ, 0xc ;  /* 0x0000000405167211 */ /* 0x000fe200078f60ff */
[----:B------:R-:W-:Y:S01]  /*06e0*/  UMOV UR8, 0x80000000 ;  /* 0x8000000000087882 */ /* 0x000fe20000000000 */
[----:B------:R-:W-:-:S09]  /*06f0*/  UMOV UR9, 0x43300000 ;  /* 0x4330000000097882 */ /* 0x000fd20000000000 */
[----:B------:R-:W-:Y:S01]  /*0700*/  @P0 IADD3 R9, PT, PT, R7, -0x100000, RZ ;  /* 0xfff0000007090810 */ /* 0x000fe20007ffe0ff */
[----:B------:R-:W-:-:S04]  /*0710*/  @P0 VIADD R22, R22, 0x1 ;  /* 0x0000000116160836 */ /* 0x000fc80000000000 */
[----:B------:R-:W-:Y:S01]  /*0720*/  @P0 IMAD.MOV.U32 R7, RZ, RZ, R9 ;  /* 0x000000ffff070224 */ /* 0x000fe200078e0009 */
[----:B------:R-:W-:-:S05]  /*0730*/  LOP3.LUT R22, R22, 0x80000000, RZ, 0x3c, !PT ;  /* 0x8000000016167812 */ /* 0x000fca00078e3cff */
[C---:B------:R-:W-:Y:S02]  /*0740*/  DADD R18, R6.reuse, 1 ;  /* 0x3ff0000006127429 */ /* 0x040fe40000000000 */
[----:B------:R-:W-:-:S04]  /*0750*/  DADD R6, R6, -1 ;  /* 0xbff0000006067429 */ /* 0x000fc80000000000 */
[----:B------:R-:W0:Y:S02]  /*0760*/  MUFU.RCP64H R9, R19 ;  /* 0x0000001300097308 */ /* 0x000e240000001800 */
[----:B0-----:R-:W-:-:S08]  /*0770*/  DFMA R10, -R18, R8, 1 ;  /* 0x3ff00000120a742b */ /* 0x001fd00000000108 */
[----:B------:R-:W-:-:S08]  /*0780*/  DFMA R10, R10, R10, R10 ;  /* 0x0000000a0a0a722b */ /* 0x000fd0000000000a */
[----:B------:R-:W-:-:S08]  /*0790*/  DFMA R8, R8, R10, R8 ;  /* 0x0000000a0808722b */ /* 0x000fd00000000008 */
[----:B------:R-:W-:-:S08]  /*07a0*/  DMUL R10, R6, R8 ;  /* 0x00000008060a7228 */ /* 0x000fd00000000000 */
[----:B------:R-:W-:-:S08]  /*07b0*/  DFMA R10, R6, R8, R10 ;  /* 0x00000008060a722b */ /* 0x000fd0000000000a */
[----:B------:R-:W-:Y:S02]  /*07c0*/  DMUL R16, R10, R10 ;  /* 0x0000000a0a107228 */ /* 0x000fe40000000000 */
[----:B------:R-:W-:-:S06]  /*07d0*/  DADD R4, R6, -R10 ;  /* 0x0000000006047229 */ /* 0x000fcc000000080a */
[----:B------:R-:W-:Y:S01]  /*07e0*/  DFMA R18, R16, UR6, R20 ;  /* 0x0000000610127c2b */ /* 0x000fe20008000014 */
[----:B------:R-:W-:Y:S01]  /*07f0*/  UMOV UR6, 0x9f02676f ;  /* 0x9f02676f00067882 */ /* 0x000fe20000000000 */
[----:B------:R-:W-:Y:S01]  /*0800*/  UMOV UR7, 0x3ef3b266 ;  /* 0x3ef3b26600077882 */ /* 0x000fe20000000000 */
[----:B------:R-:W-:Y:S02]  /*0810*/  DADD R20, R4, R4 ;  /* 0x0000000004147229 */ /* 0x000fe40000000004 */
[----:B------:R-:W-:Y:S01]  /*0820*/  DADD R4, R22, -UR8 ;  /* 0x8000000816047e29 */ /* 0x000fe20008000000 */
[----:B------:R-:W-:Y:S01]  /*0830*/  UMOV UR8, 0xfefa39ef ;  /* 0xfefa39ef00087882 */ /* 0x000fe20000000000 */
[----:B------:R-:W-:Y:S01]  /*0840*/  UMOV UR9, 0x3fe62e42 ;  /* 0x3fe62e4200097882 */ /* 0x000fe20000000000 */
[----:B------:R-:W-:Y:S01]  /*0850*/  DFMA R18, R16, R18, UR6 ;  /* 0x0000000610127e2b */ /* 0x000fe20008000012 */
[----:B------:R-:W-:Y:S01]  /*0860*/  UMOV UR6, 0xa9ab0956 ;  /* 0xa9ab095600067882 */ /* 0x000fe20000000000 */
[----:B------:R-:W-:Y:S01]  /*0870*/  UMOV UR7, 0x3f1745cb ;  /* 0x3f1745cb00077882 */ /* 0x000fe20000000000 */
[----:B------:R-:W-:-:S02]  /*0880*/  DFMA R20, R6, -R10, R20 ;  /* 0x8000000a0614722b */ /* 0x000fc40000000014 */
[----:B------:R-:W-:-:S03]  /*0890*/  DFMA R6, R4, UR8, R10 ;  /* 0x0000000804067c2b */ /* 0x000fc6000800000a */
[----:B------:R-:W-:Y:S01]  /*08a0*/  DFMA R18, R16, R18, UR6 ;  /* 0x0000000610127e2b */ /* 0x000fe20008000012 */
[----:B------:R-:W-:Y:S01]  /*08b0*/  UMOV UR6, 0x2d1b5154 ;  /* 0x2d1b515400067882 */ /* 0x000fe20000000000 */
[----:B------:R-:W-:Y:S01]  /*08c0*/  UMOV UR7, 0x3f3c71c7 ;  /* 0x3f3c71c700077882 */ /* 0x000fe20000000000 */
[----:B------:R-:W-:-:S05]  /*08d0*/  DMUL R20, R8, R20 ;  /* 0x0000001408147228 */ /* 0x000fca0000000000 */
[----:B------:R-:W-:Y:S01]  /*08e0*/  DFMA R18, R16, R18, UR6 ;  /* 0x0000000610127e2b */ /* 0x000fe20008000012 */
[----:B------:R-:W-:Y:S01]  /*08f0*/  UMOV UR6, 0x923be72d ;  /* 0x923be72d00067882 */ /* 0x000fe20000000000 */
[----:B------:R-:W-:-:S06]  /*0900*/  UMOV UR7, 0x3f624924 ;  /* 0x3f62492400077882 */ /* 0x000fcc0000000000 */
        /* <DEDUP_REMOVED lines=8> */
[----:B------:R-:W-:Y:S02]  /*0990*/  UMOV UR7, 0x3fe62e42 ;  /* 0x3fe62e4200077882 */ /* 0x000fe40000000000 */
[----:B------:R-:W-:Y:S01]  /*09a0*/  DFMA R22, R4, -UR6, R6 ;  /* 0x8000000604167c2b */ /* 0x000fe20008000006 */
[----:B------:R-:W-:Y:S01]  /*09b0*/  UMOV UR6, 0x3b39803f ;  /* 0x3b39803f00067882 */ /* 0x000fe20000000000 */
[----:B------:R-:W-:Y:S02]  /*09c0*/  UMOV UR7, 0x3c7abc9e ;  /* 0x3c7abc9e00077882 */ /* 0x000fe40000000000 */
[----:B------:R-:W-:-:S04]  /*09d0*/  DMUL R18, R16, R18 ;  /* 0x0000001210127228 */ /* 0x000fc80000000000 */
[----:B------:R-:W-:-:S04]  /*09e0*/  DADD R22, -R10, R22 ;  /* 0x000000000a167229 */ /* 0x000fc80000000116 */
[----:B------:R-:W-:-:S08]  /*09f0*/  DFMA R18, R10, R18, R20 ;  /* 0x000000120a12722b */ /* 0x000fd00000000014 */
[----:B------:R-:W-:-:S08]  /*0a00*/  DADD R18, R18, -R22 ;  /* 0x0000000012127229 */ /* 0x000fd00000000816 */
[----:B------:R-:W-:-:S08]  /*0a10*/  DFMA R18, R4, UR6, R18 ;  /* 0x0000000604127c2b */ /* 0x000fd00008000012 */
[----:B------:R-:W-:Y:S01]  /*0a20*/  DADD R28, R6, R18 ;  /* 0x00000000061c7229 */ /* 0x000fe20000000012 */
[----:B------:R-:W-:Y:S10]  /*0a30*/  BRA `(.L_x_5) ;  /* 0x0000000000187947 */ /* 0x000ff40003800000 */
.L_x_4:
[----:B------:R-:W-:Y:S01]  /*0a40*/  IMAD.MOV.U32 R4, RZ, RZ, 0x0 ;  /* 0x00000000ff047424 */ /* 0x000fe200078e00ff */
[----:B------:R-:W-:Y:S01]  /*0a50*/  LOP3.LUT P0, RZ, R7, 0x7fffffff, RZ, 0xc0, !PT ;  /* 0x7fffffff07ff7812 */ /* 0x000fe2000780c0ff */
[----:B------:R-:W-:-:S06]  /*0a60*/  IMAD.MOV.U32 R5, RZ, RZ, 0x7ff00000 ;  /* 0x7ff00000ff057424 */ /* 0x000fcc00078e00ff */
[----:B------:R-:W-:-:S10]  /*0a70*/  DFMA R4, R6, R4, +INF ;  /* 0x7ff000000604742b */ /* 0x000fd40000000004 */
[----:B------:R-:W-:Y:S02]  /*0a80*/  FSEL R28, R4, RZ, P0 ;  /* 0x000000ff041c7208 */ /* 0x000fe40000000000 */
[----:B------:R-:W-:-:S07]  /*0a90*/  FSEL R29, R5, -QNAN , P0 ;  /* 0xfff00000051d7808 */ /* 0x000fce0000000000 */
.L_x_5:
[----:B------:R-:W-:Y:S05]  /*0aa0*/  BSYNC.RECONVERGENT B1 ;  /* 0x0000000000017941 */ /* 0x000fea0003800200 */
.L_x_3:
[----:B------:R-:W-:Y:S01]  /*0ab0*/  DMUL R4, RZ, R2 ;  /* 0x00000002ff047228 */ /* 0x000fe20000000000 */
[----:B------:R-:W-:Y:S01]  /*0ac0*/  IMAD.SHL.U32 R6, R3, 0x2, RZ ;  /* 0x0000000203067824 */ /* 0x000fe200078e00ff */
[----:B------:R-:W-:Y:S01]  /*0ad0*/  UMOV UR6, 0x33145c07 ;  /* 0x33145c0700067882 */ /* 0x000fe20000000000 */
[----:B------:R-:W-:Y:S01]  /*0ae0*/  UMOV UR7, 0x3ca1a626 ;  /* 0x3ca1a62600077882 */ /* 0x000fe20000000000 */
[----:B------:R-:W-:Y:S01]  /*0af0*/  IMAD.MOV.U32 R18, RZ, RZ, 0x2cb0d246 ;  /* 0x2cb0d246ff127424 */ /* 0x000fe200078e00ff */
[----:B------:R-:W-:Y:S01]  /*0b00*/  MOV R19, 0x3e5ae5f1 ;  /* 0x3e5ae5f100137802 */ /* 0x000fe20000000f00 */
[----:B------:R-:W-:Y:S01]  /*0b10*/  UMOV UR8, 0xf9785eba ;  /* 0xf9785eba00087882 */ /* 0x000fe20000000000 */
[----:B------:R-:W-:Y:S01]  /*0b20*/  ISETP.GT.U32.AND P0, PT, R6, -0x79800000, PT ;  /* 0x868000000600780c */ /* 0x000fe20003f04070 */
[----:B------:R-:W-:Y:S01]  /*0b30*/  UMOV UR9, 0x3de5db65 ;  /* 0x3de5db6500097882 */ /* 0x000fe20000000000 */
[----:B------:R-:W-:Y:S01]  /*0b40*/  DMUL R28, R28, -2 ;  /* 0xc00000001c1c7828 */ /* 0x000fe20000000000 */
[----:B------:R-:W-:Y:S01]  /*0b50*/  IMAD.MOV.U32 R30, RZ, RZ, 0x0 ;  /* 0x00000000ff1e7424 */ /* 0x000fe200078e00ff */
[----:B------:R-:W-:Y:S01]  /*0b60*/  FSEL R17, R5, R3, P0 ;  /* 0x0000000305117208 */ /* 0x000fe20000000000 */
[----:B------:R-:W-:Y:S01]  /*0b70*/  IMAD.MOV.U32 R31, RZ, RZ, 0x3fd80000 ;  /* 0x3fd80000ff1f7424 */ /* 0x000fe200078e00ff */
[----:B------:R-:W-:Y:S01]  /*0b80*/  FSEL R4, R4, R2, P0 ;  /* 0x0000000204047208 */ /* 0x000fe20000000000 */
[----:B------:R-:W-:Y:S01]  /*0b90*/  BSSY.RECONVERGENT B1, `(.L_x_6) ;  /* 0x000004d000017945 */ /* 0x000fe20003800200 */
[----:B------:R-:W0:Y:S01]  /*0ba0*/  MUFU.RSQ64H R11, R29 ;  /* 0x0000001d000b7308 */ /* 0x000e220000001c00 */
[----:B------:R-:W-:-:S02]  /*0bb0*/  VIADD R5, R17, 0x100000 ;  /* 0x0010000011057836 */ /* 0x000fc40000000000 */
[----:B------:R-:W-:Y:S02]  /*0bc0*/  IMAD.MOV.U32 R16, RZ, RZ, R4 ;  /* 0x000000ffff107224 */ /* 0x000fe400078e0004 */
[----:B------:R-:W-:-:S03]  /*0bd0*/  VIADD R10, R29, 0xfcb00000 ;  /* 0xfcb000001d0a7836 */ /* 0x000fc60000000000 */
[----:B------:R-:W1:Y:S08]  /*0be0*/  FRND.F64 R2, R4 ;  /* 0x0000000400027313 */ /* 0x000e700000301800 */
[----:B------:R-:W2:Y:S01]  /*0bf0*/  F2I.S64.F64 R4, R4 ;  /* 0x0000000400047311 */ /* 0x000ea20000301900 */
[----:B0-----:R-:W-:Y:S02]  /*0c00*/  DMUL R20, R10, R10 ;  /* 0x0000000a0a147228 */ /* 0x001fe40000000000 */
[----:B-1----:R-:W-:-:S08]  /*0c10*/  DFMA R2, R2, -0.5, R16 ;  /* 0xbfe000000202782b */ /* 0x002fd00000000010 */
[----:B------:R-:W-:Y:S01]  /*0c20*/  DMUL R6, R2, UR6 ;  /* 0x0000000602067c28 */ /* 0x000fe20008000000 */
[----:B------:R-:W-:Y:S01]  /*0c30*/  UMOV UR6, 0x54442d18 ;  /* 0x54442d1800067882 */ /* 0x000fe20000000000 */
[----:B------:R-:W-:Y:S01]  /*0c40*/  UMOV UR7, 0x400921fb ;  /* 0x400921fb00077882 */ /* 0x000fe20000000000 */
[----:B--2---:R-:W-:-:S05]  /*0c50*/  LOP3.LUT P1, RZ, R4, 0x2, RZ, 0xc0, !PT ;  /* 0x0000000204ff7812 */ /* 0x004fca000782c0ff */
[----:B------:R-:W-:Y:S01]  /*0c60*/  DFMA R2, R2, UR6, R6 ;  /* 0x0000000602027c2b */ /* 0x000fe20008000006 */
[----:B------:R-:W-:Y:S01]  /*0c70*/  UMOV UR6, 0x20fd8164 ;  /* 0x20fd816400067882 */ /* 0x000fe20000000000 */
[----:B------:R-:W-:Y:S01]  /*0c80*/  IMAD.MOV.U32 R6, RZ, RZ, -0x3e107ad8 ;  /* 0xc1ef8528ff067424 */ /* 0x000fe200078e00ff */
[----:B------:R-:W-:Y:S01]  /*0c90*/  UMOV UR7, 0x3da8ff83 ;  /* 0x3da8ff8300077882 */ /* 0x000fe20000000000 */
[----:B------:R-:W-:-:S04]  /*0ca0*/  IMAD.MOV.U32 R7, RZ, RZ, 0x3e21eea7 ;  /* 0x3e21eea7ff077424 */ /* 0x000fc800078e00ff */
[----:B------:R-:W-:-:S08]  /*0cb0*/  DMUL R8, R2, R2 ;  /* 0x0000000202087228 */ /* 0x000fd00000000000 */
[C---:B------:R-:W-:Y:S01]  /*0cc0*/  DFMA R6, R8.reuse, -UR6, R6 ;  /* 0x8000000608067c2b */ /* 0x040fe20008000006 */
[----:B------:R-:W-:Y:S01]  /*0cd0*/  UMOV UR6, 0x8e06e6d9 ;  /* 0x8e06e6d900067882 */ /* 0x000fe20000000000 */
[----:B------:R-:W-:Y:S01]  /*0ce0*/  DFMA R18, R8, UR8, -R18 ;  /* 0x0000000808127c2b */ /* 0x000fe20008000812 */
[----:B------:R-:W-:Y:S01]  /*0cf0*/  UMOV UR7, 0x3e927e4f ;  /* 0x3e927e4f00077882 */ /* 0x000fe20000000000 */
[----:B------:R-:W-:Y:S01]  /*0d00*/  UMOV UR8, 0x69ace392 ;  /* 0x69ace39200087882 */ /* 0x000fe20000000000 */
[----:B------:R-:W-:-:S03]  /*0d10*/  UMOV UR9, 0x3ec71de3 ;  /* 0x3ec71de300097882 */ /* 0x000fc60000000000 */
[C---:B------:R-:W-:Y:S01]  /*0d20*/  DFMA R6, R8.reuse, R6, -UR6 ;  /* 0x8000000608067e2b */ /* 0x040fe20008000006 */
[----:B------:R-:W-:Y:S01]  /*0d30*/  UMOV UR6, 0x19ddbce9 ;  /* 0x19ddbce900067882 */ /* 0x000fe20000000000 */
[----:B------:R-:W-:Y:S01]  /*0d40*/  DFMA R18, R8, R18, UR8 ;  /* 0x0000000808127e2b */ /* 0x000fe20008000012 */
[----:B------:R-:W-:Y:S01]  /*0d50*/  UMOV UR7, 0x3efa01a0 ;  /* 0x3efa01a000077882 */ /* 0x000fe20000000000 */
[----:B------:R-:W-:Y:S01]  /*0d60*/  UMOV UR8, 0x19db62a1 ;  /* 0x19db62a100087882 */ /* 0x000fe20000000000 */
[----:B------:R-:W-:-:S03]  /*0d70*/  UMOV UR9, 0x3f2a01a0 ;  /* 0x3f2a01a000097882 */ /* 0x000fc60000000000 */
[C---:B------:R-:W-:Y:S01]  /*0d80*/  DFMA R6, R8.reuse, R6, UR6 ;  /* 0x0000000608067e2b */ /* 0x040fe20008000006 */
[----:B------:R-:W-:Y:S01]  /*0d90*/  UMOV UR6, 0x16c15d47 ;  /* 0x16c15d4700067882 */ /* 0x000fe20000000000 */
[----:B------:R-:W-:Y:S01]  /*0da0*/  DFMA R18, R8, R18, -UR8 ;  /* 0x8000000808127e2b */ /* 0x000fe20008000012 */
        /* <DEDUP_REMOVED lines=8> */
[----:B------:R-:W-:Y:S01]  /*0e30*/  UMOV UR9, 0x3fc55555 ;  /* 0x3fc5555500097882 */ /* 0x000fe20000000000 */
[----:B------:R-:W-:Y:S02]  /*0e40*/  DFMA R18, R28, -R20, 1 ;  /* 0x3ff000001c12742b */ /* 0x000fe40000000814 */
[C---:B------:R-:W-:Y:S02]  /*0e50*/  DFMA R20, R8.reuse, R6, UR6 ;  /* 0x0000000608147e2b */ /* 0x040fe40008000006 */
[----:B------:R-:W-:-:S04]  /*0e60*/  DFMA R22, R8, R22, -UR8 ;  /* 0x8000000808167e2b */ /* 0x000fc80008000016 */
[----:B------:R-:W-:Y:S02]  /*0e70*/  DFMA R6, R18, R30, 0.5 ;  /* 0x3fe000001206742b */ /* 0x000fe4000000001e */
[C---:B------:R-:W-:Y:S02]  /*0e80*/  DFMA R20, R8.reuse, R20, -0.5 ;  /* 0xbfe000000814742b */ /* 0x040fe40000000014 */
[----:B------:R-:W-:Y:S02]  /*0e90*/  DFMA R22, R8, R22, RZ ;  /* 0x000000160816722b */ /* 0x000fe400000000ff */
[----:B------:R-:W-:-:S04]  /*0ea0*/  DMUL R18, R10, R18 ;  /* 0x000000120a127228 */ /* 0x000fc80000000000 */
[----:B------:R-:W-:Y:S02]  /*0eb0*/  DFMA R20, R8, R20, 1 ;  /* 0x3ff000000814742b */ /* 0x000fe40000000014 */
[----:B------:R-:W-:Y:S01]  /*0ec0*/  DFMA R22, R2, R22, R2 ;  /* 0x000000160216722b */ /* 0x000fe20000000002 */
[----:B------:R-:W-:Y:S01]  /*0ed0*/  LOP3.LUT R8, R4, 0x1, RZ, 0xc0, !PT ;  /* 0x0000000104087812 */ /* 0x000fe200078ec0ff */
[----:B------:R-:W-:-:S03]  /*0ee0*/  DFMA R6, R6, R18, R10 ;  /* 0x000000120606722b */ /* 0x000fc6000000000a */
[----:B------:R-:W-:-:S04]  /*0ef0*/  ISETP.NE.U32.AND P0, PT, R8, 0x1, PT ;  /* 0x000000010800780c */ /* 0x000fc80003f05070 */
[----:B------:R-:W-:Y:S01]  /*0f00*/  ISETP.NE.U32.AND.EX P0, PT, RZ, RZ, PT, P0 ;  /* 0x000000ffff00720c */ /* 0x000fe20003f05100 */
[----:B------:R-:W-:Y:S01]  /*0f10*/  DMUL R2, R28, R6 ;  /* 0x000000061c027228 */ /* 0x000fe20000000000 */
[----:B------:R-:W-:Y:S01]  /*0f20*/  LOP3.LUT R31, R23, 0x80000000, RZ, 0x3c, !PT ;  /* 0x80000000171f7812 */ /* 0x000fe200078e3cff */
[----:B------:R-:W-:Y:S01]  /*0f30*/  VIADD R5, R7, 0xfff00000 ;  /* 0xfff0000007057836 */ /* 0x000fe20000000000 */
[----:B------:R-:W-:Y:S01]  /*0f40*/  FSEL R18, R20, R22, !P0 ;  /* 0x0000001614127208 */ /* 0x000fe20004000000 */
[----:B------:R-:W-:Y:S01]  /*0f50*/  IMAD.MOV.U32 R4, RZ, RZ, R6 ;  /* 0x000000ffff047224 */ /* 0x000fe200078e0006 */
[----:B------:R-:W-:Y:S02]  /*0f60*/  FSEL R19, R21, R23, !P0 ;  /* 0x0000001715137208 */ /* 0x000fe40004000000 */
[----:B------:R-:W-:Y:S01]  /*0f70*/  FSEL R20, R22, R20, !P0 ;  /* 0x0000001416147208 */ /* 0x000fe20004000000 */
[----:B------:R-:W-:Y:S01]  /*0f80*/  DFMA R8, R2, -R2, R28 ;  /* 0x800000020208722b */ /* 0x000fe2000000001c */
[----:B------:R-:W-:-:S02]  /*0f90*/  FSEL R21, R31, R21, !P0 ;  /* 0x000000151f157208 */ /* 0x000fc40004000000 */
[----:B------:R-:W-:Y:S02]  /*0fa0*/  ISETP.GE.U32.AND P0, PT, R10, 0x7ca00000, PT ;  /* 0x7ca000000a00780c */ /* 0x000fe40003f06070 */
[----:B------:R-:W-:Y:S02]  /*0fb0*/  @P1 LOP3.LUT R31, R19, 0x80000000, RZ, 0x3c, !PT ;  /* 0x80000000131f1812 */ /* 0x000fe400078e3cff */
[----:B------:R-:W-:Y:S01]  /*0fc0*/  @P1 LOP3.LUT R33, R21, 0x80000000, RZ, 0x3c, !PT ;  /* 0x8000000015211812 */ /* 0x000fe200078e3cff */
[----:B------:R-:W-:Y:S02]  /*0fd0*/  DFMA R22, R8, R4, R2 ;  /* 0x000000040816722b */ /* 0x000fe40000000002 */
[----:B------:R-:W-:Y:S02]  /*0fe0*/  @P1 IMAD.MOV.U32 R19, RZ, RZ, R31 ;  /* 0x000000ffff131224 */ /* 0x000fe400078e001f */
[----:B------:R-:W-:-:S04]  /*0ff0*/  @P1 IMAD.MOV.U32 R21, RZ, RZ, R33 ;  /* 0x000000ffff151224 */ /* 0x000fc800078e0021 */
[----:B------:R-:W-:Y:S05]  /*1000*/  @!P0 BRA `(.L_x_7) ;  /* 0x0000000000148947 */ /* 0x000fea0003800000 */
[----:B------:R-:W-:Y:S01]  /*1010*/  IMAD.MOV.U32 R11, RZ, RZ, R29 ;  /* 0x000000ffff0b7224 */ /* 0x000fe200078e001d */
[----:B------:R-:W-:-:S07]  /*1020*/  MOV R4, 0x1040 ;  /* 0x0000104000047802 */ /* 0x000fce0000000f00 */
[----:B------:R-:W-:Y:S05]  /*1030*/  CALL.REL.NOINC `($__internal_1_$__cuda_sm20_dsqrt_rn_f64_mediumpath_v1) ;  /* 0x0000001c00847944 */ /* 0x000fea0003c00000 */
[----:B------:R-:W-:Y:S02]  /*1040*/  IMAD.MOV.U32 R22, RZ, RZ, R2 ;  /* 0x000000ffff167224 */ /* 0x000fe400078e0002 */
[----:B------:R-:W-:-:S07]  /*1050*/  IMAD.MOV.U32 R23, RZ, RZ, R3 ;  /* 0x000000ffff177224 */ /* 0x000fce00078e0003 */
.L_x_7:
[----:B------:R-:W-:Y:S05]  /*1060*/  BSYNC.RECONVERGENT B1 ;  /* 0x0000000000017941 */ /* 0x000fea0003800200 */
.L_x_6:
[----:B------:R-:W-:Y:S01]  /*1070*/  DADD R20, RZ, R20 ;  /* 0x00000000ff147229 */ /* 0x000fe20000000014 */
[----:B------:R-:W0:Y:S01]  /*1080*/  FRND.F64.TRUNC R2, R16 ;  /* 0x0000001000027313 */ /* 0x000e22000030d800 */
[----:B------:R-:W-:Y:S01]  /*1090*/  IMAD.MOV.U32 R7, RZ, RZ, 0x1 ;  /* 0x00000001ff077424 */ /* 0x000fe200078e00ff */
[----:B------:R-:W-:-:S04]  /*10a0*/  DMUL R4, RZ, R16 ;  /* 0x00000010ff047228 */ /* 0x000fc80000000000 */
[----:B------:R1:W-:Y:S01]  /*10b0*/  STG.E desc[UR4][R14.64+0x1c], R7 ;  /* 0x00001c070e007986 */ /* 0x0003e2000c101904 */
[----:B------:R-:W-:-:S07]  /*10c0*/  DMUL R20, R20, R22 ;  /* 0x0000001614147228 */ /* 0x000fce0000000000 */
[----:B------:R1:W-:Y:S01]  /*10d0*/  STG.E.64 desc[UR4][R14.64+0x28], R20 ;  /* 0x000028140e007986 */ /* 0x0003e2000c101b04 */
[----:B0-----:R-:W-:-:S06]  /*10e0*/  DSETP.NEU.AND P0, PT, R16, R2, PT ;  /* 0x000000021000722a */ /* 0x001fcc0003f0d000 */
[----:B------:R-:W-:Y:S02]  /*10f0*/  FSEL R2, R4, R18, !P0 ;  /* 0x0000001204027208 */ /* 0x000fe40004000000 */
[----:B------:R-:W-:-:S06]  /*1100*/  FSEL R3, R5, R19, !P0 ;  /* 0x0000001305037208 */ /* 0x000fcc0004000000 */
[----:B------:R-:W-:Y:S01]  /*1110*/  DMUL R22, R22, R2 ;  /* 0x0000000216167228 */ /* 0x000fe20000000000 */
[----:B-1----:R-:W-:Y:S10]  /*1120*/  BRA `(.L_x_8) ;  /* 0x0000000000087947 */ /* 0x002ff40003800000 */
.L_x_2:
[----:B------:R0:W5:Y:S04]  /*1130*/  LDG.E.64 R22, desc[UR4][R14.64+0x28] ;  /* 0x000028040e167981 */ /* 0x000168000c1e1b00 */
[----:B------:R0:W-:Y:S02]  /*1140*/  STG.E desc[UR4][R14.64+0x1c], RZ ;  /* 0x00001cff0e007986 */ /* 0x0001e4000c101904 */
.L_x_8:
[----:B------:R-:W-:Y:S05]  /*1150*/  BSYNC.RECONVERGENT B0 ;  /* 0x0000000000007941 */ /* 0x000fea0003800200 */
.L_x_1:
[----:B------:R-:W1:Y:S01]  /*1160*/  LDCU UR6, c[0x0][0x3ac] ;  /* 0x00007580ff0677ac */ /* 0x000e620008000800 */
[----:B------:R-:W2:Y:S01]  /*1170*/  LDC.64 R6, c[0x0][0x3a8] ;  /* 0x0000ea00ff067b82 */ /* 0x000ea20000000a00 */
[----:B------:R-:W-:Y:S01]  /*1180*/  IMAD.MOV.U32 R2, RZ, RZ, 0x1 ;  /* 0x00000001ff027424 */ /* 0x000fe200078e00ff */
[----:B-----5:R-:W-:Y:S01]  /*1190*/  DMUL R22, R22, R24 ;  /* 0x0000001816167228 */ /* 0x020fe20000000000 */
[----:B------:R-:W-:Y:S05]  /*11a0*/  BSSY.RECONVERGENT B0, `(.L_x_9) ;  /* 0x0000016000007945 */ /* 0x000fea0003800200 */
[----:B------:R-:W3:Y:S04]  /*11b0*/  LDC R29, c[0x0][0x3ac] ;  /* 0x0000eb00ff1d7b82 */ /* 0x000ee80000000800 */
[----:B------:R-:W-:Y:S01]  /*11c0*/  FSETP.GEU.AND P1, PT, |R23|, 6.5827683646048100446e-37, PT ;  /* 0x036000001700780b */ /* 0x000fe20003f2e200 */
[----:B-1----:R-:W2:Y:S02]  /*11d0*/  MUFU.RCP64H R3, UR6 ;  /* 0x0000000600037d08 */ /* 0x002ea40008001800 */
[----:B--2---:R-:W-:-:S08]  /*11e0*/  DFMA R4, R2, -R6, 1 ;  /* 0x3ff000000204742b */ /* 0x004fd00000000806 */
[----:B------:R-:W-:-:S08]  /*11f0*/  DFMA R4, R4, R4, R4 ;  /* 0x000000040404722b */ /* 0x000fd00000000004 */
[----:B------:R-:W-:-:S08]  /*1200*/  DFMA R4, R2, R4, R2 ;  /* 0x000000040204722b */ /* 0x000fd00000000002 */
[----:B------:R-:W-:-:S08]  /*1210*/  DFMA R2, R4, -R6, 1 ;  /* 0x3ff000000402742b */ /* 0x000fd00000000806 */
[----:B------:R-:W-:-:S08]  /*1220*/  DFMA R2, R4, R2, R4 ;  /* 0x000000020402722b */ /* 0x000fd00000000004 */
[----:B------:R-:W-:-:S08]  /*1230*/  DMUL R4, R22, R2 ;  /* 0x0000000216047228 */ /* 0x000fd00000000000 */
[----:B------:R-:W-:-:S08]  /*1240*/  DFMA R6, R4, -R6, R22 ;  /* 0x800000060406722b */ /* 0x000fd00000000016 */
[----:B------:R-:W-:-:S10]  /*1250*/  DFMA R2, R2, R6, R4 ;  /* 0x000000060202722b */ /* 0x000fd40000000004 */
[----:B------:R-:W-:Y:S01]  /*1260*/  FFMA R4, RZ, UR6, R3 ;  /* 0x00000006ff047c23 */ /* 0x000fe20008000003 */
[----:B------:R-:W1:Y:S04]  /*1270*/  LDCU UR6, c[0x0][0x3a8] ;  /* 0x00007500ff0677ac */ /* 0x000e680008000800 */
[----:B------:R-:W-:-:S13]  /*1280*/  FSETP.GT.AND P0, PT, |R4|, 1.469367938527859385e-39, PT ;  /* 0x001000000400780b */ /* 0x000fda0003f04200 */
[----:B---3--:R-:W-:Y:S05]  /*1290*/  @P0 BRA P1, `(.L_x_10) ;  /* 0x0000000000180947 */ /* 0x008fea0000800000 */
[----:B0-----:R-:W-:Y:S01]  /*12a0*/  IMAD.MOV.U32 R14, RZ, RZ, R22 ;  /* 0x000000ffff0e7224 */ /* 0x001fe200078e0016 */
[----:B------:R-:W-:Y:S01]  /*12b0*/  MOV R4, 0x12e0 ;  /* 0x000012e000047802 */ /* 0x000fe20000000f00 */
[----:B------:R-:W-:-:S07]  /*12c0*/  IMAD.MOV.U32 R15, RZ, RZ, R23 ;  /* 0x000000ffff0f7224 */ /* 0x000fce00078e0017 */
[----:B-1----:R-:W-:Y:S05]  /*12d0*/  CALL.REL.NOINC `($__internal_0_$__cuda_sm20_div_rn_f64_full) ;  /* 0x0000001400707944 */ /* 0x002fea0003c00000 */
[----:B------:R-:W-:Y:S01]  /*12e0*/  MOV R2, R16 ;  /* 0x0000001000027202 */ /* 0x000fe20000000f00 */
[----:B------:R-:W-:-:S07]  /*12f0*/  IMAD.MOV.U32 R3, RZ, RZ, R17 ;  /* 0x000000ffff037224 */ /* 0x000fce00078e0011 */
.L_x_10:
[----:B-1----:R-:W-:Y:S05]  /*1300*/  BSYNC.RECONVERGENT B0 ;  /* 0x0000000000007941 */ /* 0x002fea0003800200 */
.L_x_9:
[----:B------:R-:W1:Y:S01]  /*1310*/  LDCU UR7, c[0x0][0x3ac] ;  /* 0x00007580ff0777ac */ /* 0x000e620008000800 */
[----:B------:R-:W2:Y:S01]  /*1320*/  LDC.64 R6, c[0x0][0x3a8] ;  /* 0x0000ea00ff067b82 */ /* 0x000ea20000000a00 */
[----:B------:R-:W-:Y:S01]  /*1330*/  IMAD.MOV.U32 R4, RZ, RZ, 0x1 ;  /* 0x00000001ff047424 */ /* 0x000fe200078e00ff */
[----:B------:R-:W-:Y:S01]  /*1340*/  FSETP.GEU.AND P1, PT, |R13|, 6.5827683646048100446e-37, PT ;  /* 0x036000000d00780b */ /* 0x000fe20003f2e200 */
[----:B------:R-:W-:Y:S01]  /*1350*/  BSSY.RECONVERGENT B0, `(.L_x_11) ;  /* 0x0000013000007945 */ /* 0x000fe20003800200 */
[----:B-1----:R-:W2:Y:S03]  /*1360*/  MUFU.RCP64H R5, UR7 ;  /* 0x0000000700057d08 */ /* 0x002ea60008001800 */
        /* <DEDUP_REMOVED lines=8> */
[----:B------:R-:W-:-:S05]  /*13f0*/  FFMA R6, RZ, UR7, R5 ;  /* 0x00000007ff067c23 */ /* 0x000fca0008000005 */
[----:B------:R-:W-:-:S13]  /*1400*/  FSETP.GT.AND P0, PT, |R6|, 1.469367938527859385e-39, PT ;  /* 0x001000000600780b */ /* 0x000fda0003f04200 */
[----:B------:R-:W-:Y:S05]  /*1410*/  @P0 BRA P1, `(.L_x_12) ;  /* 0x0000000000180947 */ /* 0x000fea0000800000 */
[----:B0-----:R-:W-:Y:S01]  /*1420*/  IMAD.MOV.U32 R14, RZ, RZ, R12 ;  /* 0x000000ffff0e7224 */ /* 0x001fe200078e000c */
[----:B------:R-:W-:Y:S01]  /*1430*/  MOV R4, 0x1460 ;  /* 0x0000146000047802 */ /* 0x000fe20000000f00 */
[----:B------:R-:W-:-:S07]  /*1440*/  IMAD.MOV.U32 R15, RZ, RZ, R13 ;  /* 0x000000ffff0f7224 */ /* 0x000fce00078e000d */
[----:B------:R-:W-:Y:S05]  /*1450*/  CALL.REL.NOINC `($__internal_0_$__cuda_sm20_div_rn_f64_full) ;  /* 0x0000001400107944 */ /* 0x000fea0003c00000 */
[----:B------:R-:W-:Y:S02]  /*1460*/  IMAD.MOV.U32 R4, RZ, RZ, R16 ;  /* 0x000000ffff047224 */ /* 0x000fe400078e0010 */
[----:B------:R-:W-:-:S07]  /*1470*/  IMAD.MOV.U32 R5, RZ, RZ, R17 ;  /* 0x000000ffff057224 */ /* 0x000fce00078e0011 */
.L_x_12:
[----:B------:R-:W-:Y:S05]  /*1480*/  BSYNC.RECONVERGENT B0 ;  /* 0x0000000000007941 */ /* 0x000fea0003800200 */
.L_x_11:
[----:B------:R-:W2:Y:S01]  /*1490*/  LDG.E.64 R6, desc[UR4][R26.64] ;  /* 0x000000041a067981 */ /* 0x000ea2000c1e1b00 */
[----:B------:R-:W1:Y:S01]  /*14a0*/  LDC.64 R22, c[0x0][0x3b8] ;  /* 0x0000ee00ff167b82 */ /* 0x000e620000000a00 */
[----:B------:R-:W-:Y:S01]  /*14b0*/  DADD R2, R4, R2 ;  /* 0x0000000004027229 */ /* 0x000fe20000000002 */
[----:B------:R-:W3:Y:S06]  /*14c0*/  LDCU.64 UR8, c[0x0][0x3a0] ;  /* 0x00007400ff0877ac */ /* 0x000eec0008000a00 */
[----:B------:R-:W4:Y:S01]  /*14d0*/  LDC.64 R20, c[0x0][0x398] ;  /* 0x0000e600ff147b82 */ /* 0x000f220000000a00 */
[----:B-1----:R-:W-:-:S04]  /*14e0*/  IMAD.WIDE.U32 R22, R0, 0x30, R22 ;  /* 0x0000003000167825 */ /* 0x002fc800078e0016 */
[----:B----4-:R-:W-:Y:S01]  /*14f0*/  IMAD.WIDE.U32 R20, R0, 0x8, R20 ;  /* 0x0000000800147825 */ /* 0x010fe200078e0014 */
[----:B--2---:R-:W-:-:S07]  /*1500*/  DADD R2, R2, R6 ;  /* 0x0000000002027229 */ /* 0x004fce0000000006 */
[----:B------:R1:W-:Y:S04]  /*1510*/  STG.E.64 desc[UR4][R26.64], R2 ;  /* 0x000000021a007986 */ /* 0x0003e8000c101b04 */
[----:B------:R-:W2:Y:S04]  /*1520*/  LDG.E R4, desc[UR4][R22.64+0x1c] ;  /* 0x00001c0416047981 */ /* 0x000ea8000c1e1900 */
[----:B------:R-:W3:Y:S01]  /*1530*/  LDG.E.64 R18, desc[UR4][R20.64] ;  /* 0x0000000414127981 */ /* 0x000ee2000c1e1b00 */
[----:B------:R-:W-:Y:S01]  /*1540*/  BSSY.RECONVERGENT B0, `(.L_x_13) ;  /* 0x00000f2000007945 */ /* 0x000fe20003800200 */
[----:B--2---:R-:W-:Y:S01]  /*1550*/  ISETP.NE.AND P0, PT, R4, 0x1, PT ;  /* 0x000000010400780c */ /* 0x004fe20003f05270 */
[----:B---3--:R-:W-:-:S12]  /*1560*/  DMUL R18, R18, -UR8 ;  /* 0x8000000812127c28 */ /* 0x008fd80008000000 */
[----:B-1----:R-:W-:Y:S05]  /*1570*/  @!P0 BRA `(.L_x_14) ;  /* 0x0000000c00b08947 */ /* 0x002fea0003800000 */
[----:B------:R-:W2:Y:S04]  /*1580*/  LDG.E.64 R8, desc[UR4][R22.64] ;  /* 0x0000000416087981 */ /* 0x000ea8000c1e1b00 */
[----:B------:R-:W3:Y:S04]  /*1590*/  LDG.E.64 R12, desc[UR4][R22.64+0x10] ;  /* 0x00001004160c7981 */ /* 0x000ee8000c1e1b00 */
[----:B------:R-:W4:Y:S01]  /*15a0*/  LDG.E.64 R2, desc[UR4][R22.64+0x8] ;  /* 0x0000080416027981 */ /* 0x000f22000c1e1b00 */
[----:B------:R-:W-:Y:S01]  /*15b0*/  BSSY.RECONVERGENT B1, `(.L_x_15) ;  /* 0x000007f000017945 */ /* 0x000fe20003800200 */
[----:B--2---:R-:W-:-:S04]  /*15c0*/  SHF.R.U32.HI R4, RZ, 0x2, R9 ;  /* 0x00000002ff047819 */ /* 0x004fc80000011609 */
[----:B------:R-:W-:Y:S01]  /*15d0*/  LOP3.LUT R4, R4, R9, RZ, 0x3c, !PT ;  /* 0x0000000904047212 */ /* 0x000fe200078e3cff */
[----:B---3--:R-:W-:Y:S01]  /*15e0*/  IMAD.SHL.U32 R5, R13, 0x10, RZ ;  /* 0x000000100d057824 */ /* 0x008fe200078e00ff */
[----:B----4-:R-:W-:-:S03]  /*15f0*/  SHF.R.U32.HI R7, RZ, 0x2, R2 ;  /* 0x00000002ff077819 */ /* 0x010fc60000011602 */
[C---:B------:R-:W-:Y:S01]  /*1600*/  IMAD.SHL.U32 R6, R4.reuse, 0x2, RZ ;  /* 0x0000000204067824 */ /* 0x040fe200078e00ff */
[----:B------:R-:W-:Y:S02]  /*1610*/  SHF.R.U32.HI R10, RZ, 0x2, R3 ;  /* 0x00000002ff0a7819 */ /* 0x000fe40000011603 */
[----:B------:R-:W-:Y:S02]  /*1620*/  LOP3.LUT R7, R7, R2, RZ, 0x3c, !PT ;  /* 0x0000000207077212 */ /* 0x000fe400078e3cff */
[----:B------:R-:W-:Y:S02]  /*1630*/  LOP3.LUT R6, R4, R6, R5, 0x96, !PT ;  /* 0x0000000604067212 */ /* 0x000fe400078e9605 */
[----:B------:R-:W-:Y:S01]  /*1640*/  LOP3.LUT R10, R10, R3, RZ, 0x3c, !PT ;  /* 0x000000030a0a7212 */ /* 0x000fe200078e3cff */
[----:B------:R-:W-:Y:S01]  /*1650*/  IMAD.SHL.U32 R4, R7, 0x2, RZ ;  /* 0x0000000207047824 */ /* 0x000fe200078e00ff */
[----:B------:R-:W-:-:S04]  /*1660*/  LOP3.LUT R6, R6, R13, RZ, 0x3c, !PT ;  /* 0x0000000d06067212 */ /* 0x000fc800078e3cff */
[----:B------:R-:W-:Y:S01]  /*1670*/  IADD3 R9, PT, PT, R8, 0x587c5, R6 ;  /* 0x000587c508097810 */ /* 0x000fe20007ffe006 */
[----:B------:R-:W-:-:S05]  /*1680*/  IMAD.SHL.U32 R2, R6, 0x10, RZ ;  /* 0x0000001006027824 */ /* 0x000fca00078e00ff */
[----:B------:R-:W-:-:S04]  /*1690*/  LOP3.LUT R7, R7, R4, R2, 0x96, !PT ;  /* 0x0000000407077212 */ /* 0x000fc800078e9602 */
[----:B------:R-:W-:-:S04]  /*16a0*/  LOP3.LUT R7, R7, R6, RZ, 0x3c, !PT ;  /* 0x0000000607077212 */ /* 0x000fc800078e3cff */
        /* <DEDUP_REMOVED lines=8> */
[----:B0-----:R-:W0:Y:S02]  /*1730*/  I2F.F64.U64 R14, R2 ;  /* 0x00000002000e7312 */ /* 0x001e240000301800 */
[----:B------:R-:W-:Y:S02]  /*1740*/  LOP3.LUT R9, R9, R12, RZ, 0x3c, !PT ;  /* 0x0000000c09097212 */ /* 0x000fe400078e3cff */
[----:B------:R-:W-:Y:S01]  /*1750*/  LOP3.LUT R10, R10, R4, R5, 0x96, !PT ;  /* 0x000000040a0a7212 */ /* 0x000fe200078e9605 */
[----:B------:R-:W-:Y:S01]  /*1760*/  IMAD.MOV.U32 R4, RZ, RZ, 0x0 ;  /* 0x00000000ff047424 */ /* 0x000fe200078e00ff */
[----:B------:R-:W-:Y:S01]  /*1770*/  MOV R5, 0x3ca00000 ;  /* 0x3ca0000000057802 */ /* 0x000fe20000000f00 */
[----:B------:R-:W-:Y:S01]  /*1780*/  IMAD.SHL.U32 R11, R9, 0x2, RZ ;  /* 0x00000002090b7824 */ /* 0x000fe200078e00ff */
[----:B------:R-:W-:-:S05]  /*1790*/  LOP3.LUT R10, R10, R7, RZ, 0x3c, !PT ;  /* 0x000000070a0a7212 */ /* 0x000fca00078e3cff */
[----:B------:R-:W-:Y:S01]  /*17a0*/  IMAD.SHL.U32 R12, R10, 0x10, RZ ;  /* 0x000000100a0c7824 */ /* 0x000fe200078e00ff */
[----:B0-----:R-:W-:-:S04]  /*17b0*/  DFMA R14, R14, R4, 5.5511151231257827021e-17 ;  /* 0x3c9000000e0e742b */ /* 0x001fc80000000004 */
[----:B------:R-:W-:Y:S01]  /*17c0*/  LOP3.LUT R11, R9, R11, R12, 0x96, !PT ;  /* 0x0000000b090b7212 */ /* 0x000fe200078e960c */
[C---:B------:R-:W-:Y:S01]  /*17d0*/  VIADD R12, R8.reuse, 0x161f14 ;  /* 0x00161f14080c7836 */ /* 0x040fe20000000000 */
[----:B------:R-:W-:Y:S02]  /*17e0*/  IADD3 R9, PT, PT, R8, 0x10974f, R10 ;  /* 0x0010974f08097810 */ /* 0x000fe40007ffe00a */
[----:B------:R-:W-:Y:S02]  /*17f0*/  LOP3.LUT R11, R11, R10, RZ, 0x3c, !PT ;  /* 0x0000000a0b0b7212 */ /* 0x000fe400078e3cff */
[----:B------:R1:W-:Y:S01]  /*1800*/  STG.E.64 desc[UR4][R22.64], R12 ;  /* 0x0000000c16007986 */ /* 0x0003e2000c101b04 */
[----:B------:R-:W-:Y:S01]  /*1810*/  ISETP.GT.AND P0, PT, R15, 0xfffff, PT ;  /* 0x000fffff0f00780c */ /* 0x000fe20003f04270 */
[----:B------:R-:W-:Y:S02]  /*1820*/  IMAD.MOV.U32 R2, RZ, RZ, R14 ;  /* 0x000000ffff027224 */ /* 0x000fe400078e000e */
[----:B------:R-:W-:Y:S01]  /*1830*/  IMAD.MOV.U32 R3, RZ, RZ, R15 ;  /* 0x000000ffff037224 */ /* 0x000fe200078e000f */
[----:B------:R1:W-:Y:S01]  /*1840*/  STG.E.64 desc[UR4][R22.64+0x10], R10 ;  /* 0x0000100a16007986 */ /* 0x0003e2000c101b04 */
[----:B------:R-:W-:-:S04]  /*1850*/  IMAD.IADD R16, R11, 0x1, R12 ;  /* 0x000000010b107824 */ /* 0x000fc800078e020c */
[----:B------:R-:W-:-:S04]  /*1860*/  IMAD.WIDE.U32 R16, R16, 0x200000, RZ ;  /* 0x0020000010107825 */ /* 0x000fc800078e00ff */
[----:B------:R-:W-:Y:S01]  /*1870*/  @!P0 DMUL R2, R2, 1.80143985094819840000e+16 ;  /* 0x4350000002028828 */ /* 0x000fe20000000000 */
[----:B------:R-:W-:Y:S01]  /*1880*/  LOP3.LUT R16, R16, R9, RZ, 0x3c, !PT ;  /* 0x0000000910107212 */ /* 0x000fe200078e3cff */
[----:B------:R-:W-:-:S05]  /*1890*/  IMAD.MOV.U32 R9, RZ, RZ, R15 ;  /* 0x000000ffff097224 */ /* 0x000fca00078e000f */
[----:B------:R-:W0:Y:S03]  /*18a0*/  I2F.F64.U64 R16, R16 ;  /* 0x0000001000107312 */ /* 0x000e260000301800 */
[----:B------:R-:W-:Y:S02]  /*18b0*/  @!P0 IMAD.MOV.U32 R9, RZ, RZ, R3 ;  /* 0x000000ffff098224 */ /* 0x000fe400078e0003 */
[----:B------:R-:W-:Y:S02]  /*18c0*/  @!P0 IMAD.MOV.U32 R14, RZ, RZ, R2 ;  /* 0x000000ffff0e8224 */ /* 0x000fe400078e0002 */
[----:B------:R-:W-:-:S05]  /*18d0*/  VIADD R8, R9, 0xffffffff ;  /* 0xffffffff09087836 */ /* 0x000fca0000000000 */
[----:B------:R-:W-:Y:S01]  /*18e0*/  ISETP.GT.U32.AND P1, PT, R8, 0x7feffffe, PT ;  /* 0x7feffffe0800780c */ /* 0x000fe20003f24070 */
[----:B------:R-:W-:Y:S01]  /*18f0*/  IMAD.MOV.U32 R8, RZ, RZ, -0x3ff ;  /* 0xfffffc01ff087424 */ /* 0x000fe200078e00ff */
[----:B0-----:R-:W-:Y:S01]  /*1900*/  DFMA R4, R16, 2.2204460492503130808e-16, R4 ;  /* 0x3cb000001004782b */ /* 0x001fe20000000004 */
[----:B------:R-:W-:-:S10]  /*1910*/  @!P0 IMAD.MOV.U32 R8, RZ, RZ, -0x435 ;  /* 0xfffffbcbff088424 */ /* 0x000fd400078e00ff */
[----:B-1----:R-:W-:Y:S05]  /*1920*/  @P1 BRA `(.L_x_16) ;  /* 0x0000000400041947 */ /* 0x002fea0003800000 */
        /* <DEDUP_REMOVED lines=13> */
[----:B------:R-:W-:Y:S02]  /*1a00*/  @P0 VIADD R7, R3, 0xfff00000 ;  /* 0xfff0000003070836 */ /* 0x000fe40000000000 */
[----:B------:R-:W-:-:S03]  /*1a10*/  @P0 VIADD R30, R30, 0x1 ;  /* 0x000000011e1e0836 */ /* 0x000fc60000000000 */
[----:B------:R-:W-:Y:S02]  /*1a20*/  @P0 MOV R3, R7 ;  /* 0x0000000700030202 */ /* 0x000fe40000000f00 */
[----:B------:R-:W-:-:S04]  /*1a30*/  LOP3.LUT R30, R30, 0x80000000, RZ, 0x3c, !PT ;  /* 0x800000001e1e7812 */ /* 0x000fc800078e3cff */
        /* <DEDUP_REMOVED lines=48> */
.L_x_16:
[----:B------:R-:W-:Y:S01]  /*1d40*/  IMAD.MOV.U32 R6, RZ, RZ, 0x0 ;  /* 0x00000000ff067424 */ /* 0x000fe200078e00ff */
[----:B------:R-:W-:Y:S01]  /*1d50*/  LOP3.LUT P0, RZ, R3, 0x7fffffff, RZ, 0xc0, !PT ;  /* 0x7fffffff03ff7812 */ /* 0x000fe2000780c0ff */
[----:B------:R-:W-:-:S06]  /*1d60*/  IMAD.MOV.U32 R7, RZ, RZ, 0x7ff00000 ;  /* 0x7ff00000ff077424 */ /* 0x000fcc00078e00ff */
[----:B------:R-:W-:-:S10]  /*1d70*/  DFMA R6, R2, R6, +INF ;  /* 0x7ff000000206742b */ /* 0x000fd40000000006 */
[----:B------:R-:W-:Y:S02]  /*1d80*/  FSEL R30, R6, RZ, P0 ;  /* 0x000000ff061e7208 */ /* 0x000fe40000000000 */
[----:B------:R-:W-:-:S07]  /*1d90*/  FSEL R31, R7, -QNAN , P0 ;  /* 0xfff00000071f7808 */ /* 0x000fce0000000000 */
.L_x_17:
[----:B------:R-:W-:Y:S05]  /*1da0*/  BSYNC.RECONVERGENT B1 ;  /* 0x0000000000017941 */ /* 0x000fea0003800200 */
.L_x_15:
[----:B------:R-:W-:Y:S01]  /*1db0*/  DMUL R8, RZ, R4 ;  /* 0x00000004ff087228 */ /* 0x000fe20000000000 */
[----:B------:R-:W-:Y:S01]  /*1dc0*/  IMAD.SHL.U32 R2, R5, 0x2, RZ ;  /* 0x0000000205027824 */ /* 0x000fe200078e00ff */
[----:B------:R-:W-:Y:S01]  /*1dd0*/  UMOV UR8, 0x33145c07 ;  /* 0x33145c0700087882 */ /* 0x000fe20000000000 */
[----:B------:R-:W-:Y:S01]  /*1de0*/  UMOV UR9, 0x3ca1a626 ;  /* 0x3ca1a62600097882 */ /* 0x000fe20000000000 */
[----:B------:R-:W-:Y:S01]  /*1df0*/  DMUL R30, R30, -2 ;  /* 0xc00000001e1e7828 */ /* 0x000fe20000000000 */
[----:B------:R-:W-:Y:S01]  /*1e00*/  IMAD.MOV.U32 R6, RZ, RZ, -0x3e107ad8 ;  /* 0xc1ef8528ff067424 */ /* 0x000fe200078e00ff */
[----:B------:R-:W-:Y:S01]  /*1e10*/  ISETP.GT.U32.AND P0, PT, R2, -0x79800000, PT ;  /* 0x868000000200780c */ /* 0x000fe20003f04070 */
[----:B------:R-:W-:Y:S01]  /*1e20*/  IMAD.MOV.U32 R7, RZ, RZ, 0x3e21eea7 ;  /* 0x3e21eea7ff077424 */ /* 0x000fe200078e00ff */
[----:B------:R-:W-:Y:S01]  /*1e30*/  UMOV UR10, 0xf9785eba ;  /* 0xf9785eba000a7882 */ /* 0x000fe20000000000 */
[----:B------:R-:W-:Y:S01]  /*1e40*/  IMAD.MOV.U32 R12, RZ, RZ, 0x2cb0d246 ;  /* 0x2cb0d246ff0c7424 */ /* 0x000fe200078e00ff */
[----:B------:R-:W-:Y:S01]  /*1e50*/  FSEL R17, R9, R5, P0 ;  /* 0x0000000509117208 */ /* 0x000fe20000000000 */
[----:B------:R-:W-:Y:S01]  /*1e60*/  IMAD.MOV.U32 R13, RZ, RZ, 0x3e5ae5f1 ;  /* 0x3e5ae5f1ff0d7424 */ /* 0x000fe200078e00ff */
[----:B------:R-:W-:Y:S01]  /*1e70*/  FSEL R8, R8, R4, P0 ;  /* 0x0000000408087208 */ /* 0x000fe20000000000 */
[----:B------:R-:W0:Y:S01]  /*1e80*/  MUFU.RSQ64H R11, R31 ;  /* 0x0000001f000b7308 */ /* 0x000e220000001c00 */
[----:B------:R-:W-:Y:S01]  /*1e90*/  UMOV UR11, 0x3de5db65 ;  /* 0x3de5db65000b7882 */ /* 0x000fe20000000000 */
[----:B------:R-:W-:Y:S01]  /*1ea0*/  VIADD R9, R17, 0x100000 ;  /* 0x0010000011097836 */ /* 0x000fe20000000000 */
[----:B------:R-:W-:Y:S01]  /*1eb0*/  IADD3 R10, PT, PT, R31, -0x3500000, RZ ;  /* 0xfcb000001f0a7810 */ /* 0x000fe20007ffe0ff */
[----:B------:R-:W-:Y:S01]  /*1ec0*/  IMAD.MOV.U32 R16, RZ, RZ, R8 ;  /* 0x000000ffff107224 */ /* 0x000fe200078e0008 */
[----:B------:R-:W-:Y:S03]  /*1ed0*/  BSSY.RECONVERGENT B1, `(.L_x_18) ;  /* 0x000004a000017945 */ /* 0x000fe60003800200 */
[----:B------:R-:W1:Y:S08]  /*1ee0*/  FRND.F64 R2, R8 ;  /* 0x0000000800027313 */ /* 0x000e700000301800 */
[----:B------:R-:W2:Y:S01]  /*1ef0*/  F2I.S64.F64 R8, R8 ;  /* 0x0000000800087311 */ /* 0x000ea20000301900 */
[----:B0-----:R-:W-:-:S02]  /*1f00*/  DMUL R32, R10, R10 ;  /* 0x0000000a0a207228 */ /* 0x001fc40000000000 */
[----:B-1----:R-:W-:-:S06]  /*1f10*/  DFMA R2, R2, -0.5, R16 ;  /* 0xbfe000000202782b */ /* 0x002fcc0000000010 */
[----:B------:R-:W-:Y:S02]  /*1f20*/  DFMA R32, R30, -R32, 1 ;  /* 0x3ff000001e20742b */ /* 0x000fe40000000820 */
[----:B------:R-:W-:Y:S01]  /*1f30*/  DMUL R4, R2, UR8 ;  /* 0x0000000802047c28 */ /* 0x000fe20008000000 */
[----:B------:R-:W-:Y:S01]  /*1f40*/  UMOV UR8, 0x54442d18 ;  /* 0x54442d1800087882 */ /* 0x000fe20000000000 */
[----:B------:R-:W-:Y:S01]  /*1f50*/  UMOV UR9, 0x400921fb ;  /* 0x400921fb00097882 */ /* 0x000fe20000000000 */
[----:B--2---:R-:W-:-:S05]  /*1f60*/  LOP3.LUT P1, RZ, R8, 0x2, RZ, 0xc0, !PT ;  /* 0x0000000208ff7812 */ /* 0x004fca000782c0ff */
[----:B------:R-:W-:Y:S01]  /*1f70*/  DFMA R2, R2, UR8, R4 ;  /* 0x0000000802027c2b */ /* 0x000fe20008000004 */
[----:B------:R-:W-:Y:S01]  /*1f80*/  UMOV UR8, 0x20fd8164 ;  /* 0x20fd816400087882 */ /* 0x000fe20000000000 */
[----:B------:R-:W-:-:S06]  /*1f90*/  UMOV UR9, 0x3da8ff83 ;  /* 0x3da8ff8300097882 */ /* 0x000fcc0000000000 */
        /* <DEDUP_REMOVED lines=9> */
[----:B------:R-:W-:Y:S02]  /*2030*/  UMOV UR9, 0x3ec71de3 ;  /* 0x3ec71de300097882 */ /* 0x000fe40000000000 */
[C---:B------:R-:W-:Y:S01]  /*2040*/  DFMA R6, R4.reuse, R12, UR8 ;  /* 0x0000000804067e2b */ /* 0x040fe2000800000c */
[----:B------:R-:W-:Y:S01]  /*2050*/  UMOV UR8, 0x19ddbce9 ;  /* 0x19ddbce900087882 */ /* 0x000fe20000000000 */
[----:B------:R-:W-:Y:S01]  /*2060*/  UMOV UR9, 0x3efa01a0 ;  /* 0x3efa01a000097882 */ /* 0x000fe20000000000 */
[----:B------:R-:W-:Y:S01]  /*2070*/  IMAD.MOV.U32 R12, RZ, RZ, 0x0 ;  /* 0x00000000ff0c7424 */ /* 0x000fe200078e00ff */
[C---:B------:R-:W-:Y:S01]  /*2080*/  DFMA R14, R4.reuse, R14, UR8 ;  /* 0x00000008040e7e2b */ /* 0x040fe2000800000e */
[----:B------:R-:W-:Y:S01]  /*2090*/  UMOV UR8, 0x16c15d47 ;  /* 0x16c15d4700087882 */ /* 0x000fe20000000000 */
[----:B------:R-:W-:Y:S01]  /*20a0*/  UMOV UR9, 0x3f56c16c ;  /* 0x3f56c16c00097882 */ /* 0x000fe20000000000 */
[----:B------:R-:W-:Y:S01]  /*20b0*/  IMAD.MOV.U32 R13, RZ, RZ, 0x3fd80000 ;  /* 0x3fd80000ff0d7424 */ /* 0x000fe200078e00ff */
[----:B------:R-:W-:Y:S01]  /*20c0*/  DFMA R6, R4, R6, -UR10 ;  /* 0x8000000a04067e2b */ /* 0x000fe20008000006 */
[----:B------:R-:W-:Y:S01]  /*20d0*/  UMOV UR10, 0x11110818 ;  /* 0x11110818000a7882 */ /* 0x000fe20000000000 */
[----:B------:R-:W-:-:S02]  /*20e0*/  UMOV UR11, 0x3f811111 ;  /* 0x3f811111000b7882 */ /* 0x000fc40000000000 */
[----:B------:R-:W-:Y:S01]  /*20f0*/  DFMA R14, R4, R14, -UR8 ;  /* 0x80000008040e7e2b */ /* 0x000fe2000800000e */
[----:B------:R-:W-:Y:S01]  /*2100*/  UMOV UR8, 0x55555551 ;  /* 0x5555555100087882 */ /* 0x000fe20000000000 */
[----:B------:R-:W-:Y:S01]  /*2110*/  DFMA R12, R32, R12, 0.5 ;  /* 0x3fe00000200c742b */ /* 0x000fe2000000000c */
[----:B------:R-:W-:Y:S01]  /*2120*/  UMOV UR9, 0x3fa55555 ;  /* 0x3fa5555500097882 */ /* 0x000fe20000000000 */
[----:B------:R-:W-:Y:S01]  /*2130*/  DFMA R34, R4, R6, UR10 ;  /* 0x0000000a04227e2b */ /* 0x000fe20008000006 */
[----:B------:R-:W-:Y:S01]  /*2140*/  UMOV UR10, 0x55555554 ;  /* 0x55555554000a7882 */ /* 0x000fe20000000000 */
[----:B------:R-:W-:Y:S01]  /*2150*/  UMOV UR11, 0x3fc55555 ;  /* 0x3fc55555000b7882 */ /* 0x000fe20000000000 */
[----:B------:R-:W-:Y:S02]  /*2160*/  DMUL R32, R10, R32 ;  /* 0x000000200a207228 */ /* 0x000fe40000000000 */
[----:B------:R-:W-:-:S03]  /*2170*/  DFMA R14, R4, R14, UR8 ;  /* 0x00000008040e7e2b */ /* 0x000fc6000800000e */
[----:B------:R-:W-:-:S03]  /*2180*/  DFMA R34, R4, R34, -UR10 ;  /* 0x8000000a04227e2b */ /* 0x000fc60008000022 */
[----:B------:R-:W-:Y:S02]  /*2190*/  DFMA R6, R12, R32, R10 ;  /* 0x000000200c06722b */ /* 0x000fe4000000000a */
[----:B------:R-:W-:-:S03]  /*21a0*/  DFMA R12, R4, R14, -0.5 ;  /* 0xbfe00000040c742b */ /* 0x000fc6000000000e */
[----:B------:R-:W-:-:S05]  /*21b0*/  DFMA R32, R4, R34, RZ ;  /* 0x000000220420722b */ /* 0x000fca00000000ff */
[----:B------:R-:W-:Y:S01]  /*21c0*/  DFMA R12, R4, R12, 1 ;  /* 0x3ff00000040c742b */ /* 0x000fe2000000000c */
[----:B------:R-:W-:Y:S02]  /*21d0*/  LOP3.LUT R4, R8, 0x1, RZ, 0xc0, !PT ;  /* 0x0000000108047812 */ /* 0x000fe400078ec0ff */
[----:B------:R-:W-:Y:S01]  /*21e0*/  DFMA R32, R2, R32, R2 ;  /* 0x000000200220722b */ /* 0x000fe20000000002 */
[----:B------:R-:W-:Y:S01]  /*21f0*/  VIADD R5, R7, 0xfff00000 ;  /* 0xfff0000007057836 */ /* 0x000fe20000000000 */
[----:B------:R-:W-:Y:S01]  /*2200*/  DMUL R2, R30, R6 ;  /* 0x000000061e027228 */ /* 0x000fe20000000000 */
[----:B------:R-:W-:Y:S01]  /*2210*/  ISETP.NE.U32.AND P0, PT, R4, 0x1, PT ;  /* 0x000000010400780c */ /* 0x000fe20003f05070 */
[----:B------:R-:W-:-:S03]  /*2220*/  IMAD.MOV.U32 R4, RZ, RZ, R6 ;  /* 0x000000ffff047224 */ /* 0x000fc600078e0006 */
[----:B------:R-:W-:-:S03]  /*2230*/  ISETP.NE.U32.AND.EX P0, PT, RZ, RZ, PT, P0 ;  /* 0x000000ffff00720c */ /* 0x000fc60003f05100 */
[----:B------:R-:W-:Y:S01]  /*2240*/  LOP3.LUT R35, R33, 0x80000000, RZ, 0x3c, !PT ;  /* 0x8000000021237812 */ /* 0x000fe200078e3cff */
[----:B------:R-:W-:Y:S01]  /*2250*/  DFMA R8, R2, -R2, R30 ;  /* 0x800000020208722b */ /* 0x000fe2000000001e */
[----:B------:R-:W-:Y:S02]  /*2260*/  FSEL R14, R12, R32, !P0 ;  /* 0x000000200c0e7208 */ /* 0x000fe40004000000 */
[----:B------:R-:W-:Y:S02]  /*2270*/  FSEL R15, R13, R33, !P0 ;  /* 0x000000210d0f7208 */ /* 0x000fe40004000000 */
[----:B------:R-:W-:Y:S02]  /*2280*/  FSEL R12, R32, R12, !P0 ;  /* 0x0000000c200c7208 */ /* 0x000fe40004000000 */
[----:B------:R-:W-:Y:S01]  /*2290*/  FSEL R13, R35, R13, !P0 ;  /* 0x0000000d230d7208 */ /* 0x000fe20004000000 */
[----:B------:R-:W-:Y:S01]  /*22a0*/  DFMA R32, R8, R4, R2 ;  /* 0x000000040820722b */ /* 0x000fe20000000002 */
[----:B------:R-:W-:-:S02]  /*22b0*/  ISETP.GE.U32.AND P0, PT, R10, 0x7ca00000, PT ;  /* 0x7ca000000a00780c */ /* 0x000fc40003f06070 */
[----:B------:R-:W-:Y:S02]  /*22c0*/  @P1 LOP3.LUT R35, R15, 0x80000000, RZ, 0x3c, !PT ;  /* 0x800000000f231812 */ /* 0x000fe400078e3cff */
[----:B------:R-:W-:-:S03]  /*22d0*/  @P1 LOP3.LUT R37, R13, 0x80000000, RZ, 0x3c, !PT ;  /* 0x800000000d251812 */ /* 0x000fc600078e3cff */
[----:B------:R-:W-:Y:S02]  /*22e0*/  @P1 IMAD.MOV.U32 R15, RZ, RZ, R35 ;  /* 0x000000ffff0f1224 */ /* 0x000fe400078e0023 */
[----:B------:R-:W-:-:S04]  /*22f0*/  @P1 IMAD.MOV.U32 R13, RZ, RZ, R37 ;  /* 0x000000ffff0d1224 */ /* 0x000fc800078e0025 */
[----:B------:R-:W-:Y:S05]  /*2300*/  @!P0 BRA `(.L_x_19) ;  /* 0x0000000000188947 */ /* 0x000fea0003800000 */
[----:B------:R-:W-:Y:S01]  /*2310*/  IMAD.MOV.U32 R28, RZ, RZ, R30 ;  /* 0x000000ffff1c7224 */ /* 0x000fe200078e001e */
[----:B------:R-:W-:Y:S01]  /*2320*/  MOV R4, 0x2350 ;  /* 0x0000235000047802 */ /* 0x000fe20000000f00 */
[----:B------:R-:W-:-:S07]  /*2330*/  IMAD.MOV.U32 R11, RZ, RZ, R31 ;  /* 0x000000ffff0b7224 */ /* 0x000fce00078e001f */
[----:B------:R-:W-:Y:S05]  /*2340*/  CALL.REL.NOINC `($__internal_1_$__cuda_sm20_dsqrt_rn_f64_mediumpath_v1) ;  /* 0x0000000800c07944 */ /* 0x000fea0003c00000 */
[----:B------:R-:W-:Y:S02]  /*2350*/  IMAD.MOV.U32 R32, RZ, RZ, R2 ;  /* 0x000000ffff207224 */ /* 0x000fe400078e0002 */
[----:B------:R-:W-:-:S07]  /*2360*/  IMAD.MOV.U32 R33, RZ, RZ, R3 ;  /* 0x000000ffff217224 */ /* 0x000fce00078e0003 */
.L_x_19:
[----:B------:R-:W-:Y:S05]  /*2370*/  BSYNC.RECONVERGENT B1 ;  /* 0x0000000000017941 */ /* 0x000fea0003800200 */
.L_x_18:
        /* <DEDUP_REMOVED lines=11> */
[----:B--2---:R-:W-:Y:S10]  /*2430*/  BRA `(.L_x_20) ;  /* 0x0000000000087947 */ /* 0x004ff40003800000 */
.L_x_14:
[----:B------:R1:W5:Y:S04]  /*2440*/  LDG.E.64 R32, desc[UR4][R22.64+0x28] ;  /* 0x0000280416207981 */ /* 0x000368000c1e1b00 */
[----:B------:R1:W-:Y:S02]  /*2450*/  STG.E desc[UR4][R22.64+0x1c], RZ ;  /* 0x00001cff16007986 */ /* 0x0003e4000c101904 */
.L_x_20:
[----:B------:R-:W-:Y:S05]  /*2460*/  BSYNC.RECONVERGENT B0 ;  /* 0x0000000000007941 */ /* 0x000fea0003800200 */
.L_x_13:
[----:B------:R-:W2:Y:S01]  /*2470*/  LDCU UR7, c[0x0][0x3ac] ;  /* 0x00007580ff0777ac */ /* 0x000ea20008000800 */
[----:B------:R-:W3:Y:S01]  /*2480*/  LDC.64 R4, c[0x0][0x3a8] ;  /* 0x0000ea00ff047b82 */ /* 0x000ee20000000a00 */
[----:B------:R-:W-:Y:S01]  /*2490*/  IMAD.MOV.U32 R2, RZ, RZ, 0x1 ;  /* 0x00000001ff027424 */ /* 0x000fe200078e00ff */
[----:B-----5:R-:W-:Y:S01]  /*24a0*/  DMUL R32, R32, R24 ;  /* 0x0000001820207228 */ /* 0x020fe20000000000 */
[----:B------:R-:W-:Y:S09]  /*24b0*/  BSSY.RECONVERGENT B0, `(.L_x_21) ;  /* 0x0000014000007945 */ /* 0x000ff20003800200 */
[----:B------:R-:W-:Y:S01]  /*24c0*/  FSETP.GEU.AND P1, PT, |R33|, 6.5827683646048100446e-37, PT ;  /* 0x036000002100780b */ /* 0x000fe20003f2e200 */
[----:B--2---:R-:W3:Y:S02]  /*24d0*/  MUFU.RCP64H R3, UR7 ;  /* 0x0000000700037d08 */ /* 0x004ee40008001800 */
[----:B---3--:R-:W-:-:S08]  /*24e0*/  DFMA R6, R2, -R4, 1 ;  /* 0x3ff000000206742b */ /* 0x008fd00000000804 */
        /* <DEDUP_REMOVED lines=13> */
[----:B-1----:R-:W-:Y:S05]  /*25c0*/  CALL.REL.NOINC `($__internal_0_$__cuda_sm20_div_rn_f64_full) ;  /* 0x0000000000b47944 */ /* 0x002fea0003c00000 */
[----:B------:R-:W-:Y:S01]  /*25d0*/  MOV R2, R16 ;  /* 0x0000001000027202 */ /* 0x000fe20000000f00 */
[----:B------:R-:W-:-:S07]  /*25e0*/  IMAD.MOV.U32 R3, RZ, RZ, R17 ;  /* 0x000000ffff037224 */ /* 0x000fce00078e0011 */
.L_x_22:
[----:B------:R-:W-:Y:S05]  /*25f0*/  BSYNC.RECONVERGENT B0 ;  /* 0x0000000000007941 */ /* 0x000fea0003800200 */
.L_x_21:
[----:B------:R-:W2:Y:S01]  /*2600*/  LDCU UR7, c[0x0][0x3ac] ;  /* 0x00007580ff0777ac */ /* 0x000ea20008000800 */
[----:B------:R-:W3:Y:S01]  /*2610*/  LDC.64 R6, c[0x0][0x3a8] ;  /* 0x0000ea00ff067b82 */ /* 0x000ee20000000a00 */
[----:B------:R-:W-:Y:S01]  /*2620*/  IMAD.MOV.U32 R4, RZ, RZ, 0x1 ;  /* 0x00000001ff047424 */ /* 0x000fe200078e00ff */
[----:B------:R-:W-:Y:S01]  /*2630*/  FSETP.GEU.AND P1, PT, |R19|, 6.5827683646048100446e-37, PT ;  /* 0x036000001300780b */ /* 0x000fe20003f2e200 */
[----:B------:R-:W-:Y:S01]  /*2640*/  BSSY.RECONVERGENT B0, `(.L_x_23) ;  /* 0x0000013000007945 */ /* 0x000fe20003800200 */
[----:B--2---:R-:W3:Y:S03]  /*2650*/  MUFU.RCP64H R5, UR7 ;  /* 0x0000000700057d08 */ /* 0x004ee60008001800 */
        /* <DEDUP_REMOVED lines=15> */
[----:B------:R-:W-:Y:S02]  /*2750*/  IMAD.MOV.U32 R4, RZ, RZ, R16 ;  /* 0x000000ffff047224 */ /* 0x000fe400078e0010 */
[----:B------:R-:W-:-:S07]  /*2760*/  IMAD.MOV.U32 R5, RZ, RZ, R17 ;  /* 0x000000ffff057224 */ /* 0x000fce00078e0011 */
.L_x_24:
[----:B------:R-:W-:Y:S05]  /*2770*/  BSYNC.RECONVERGENT B0 ;  /* 0x0000000000007941 */ /* 0x000fea0003800200 */
.L_x_23:
[----:B------:R-:W2:Y:S01]  /*2780*/  LDG.E.64 R6, desc[UR4][R20.64] ;  /* 0x0000000414067981 */ /* 0x000ea2000c1e1b00 */
[----:B------:R-:W3:Y:S01]  /*2790*/  LDC.64 R8, c[0x0][0x380] ;  /* 0x0000e000ff087b82 */ /* 0x000ee20000000a00 */
[----:B------:R-:W-:Y:S01]  /*27a0*/  DADD R2, R4, R2 ;  /* 0x0000000004027229 */ /* 0x000fe20000000002 */
[----:B------:R-:W4:Y:S06]  /*27b0*/  LDCU.64 UR8, c[0x0][0x3a0] ;  /* 0x00007400ff0877ac */ /* 0x000f2c0008000a00 */
[----:B------:R-:W5:Y:S01]  /*27c0*/  LDC.64 R10, c[0x0][0x388] ;  /* 0x0000e200ff0a7b82 */ /* 0x000f620000000a00 */
[----:B---3--:R-:W-:Y:S01]  /*27d0*/  IMAD.WIDE.U32 R4, R0, 0x8, R8 ;  /* 0x0000000800047825 */ /* 0x008fe200078e0008 */
[----:B--2---:R-:W-:-:S07]  /*27e0*/  DADD R2, R2, R6 ;  /* 0x0000000002027229 */ /* 0x004fce0000000006 */
[----:B------:R-:W-:Y:S04]  /*27f0*/  STG.E.64 desc[UR4][R20.64], R2 ;  /* 0x0000000214007986 */ /* 0x000fe8000c101b04 */
[----:B------:R-:W4:Y:S04]  /*2800*/  LDG.E.64 R26, desc[UR4][R26.64] ;  /* 0x000000041a1a7981 */ /* 0x000f28000c1e1b00 */
[----:B------:R-:W4:Y:S01]  /*2810*/  LDG.E.64 R6, desc[UR4][R4.64] ;  /* 0x0000000404067981 */ /* 0x000f22000c1e1b00 */
[----:B-----5:R-:W-:Y:S01]  /*2820*/  IMAD.WIDE.U32 R10, R0, 0x8, R10 ;  /* 0x00000008000a7825 */ /* 0x020fe200078e000a */
[----:B----4-:R-:W-:-:S07]  /*2830*/  DFMA R6, R26, UR8, R6 ;  /* 0x000000081a067c2b */ /* 0x010fce0008000006 */
[----:B------:R-:W-:Y:S04]  /*2840*/  STG.E.64 desc[UR4][R4.64], R6 ;  /* 0x0000000604007986 */ /* 0x000fe8000c101b04 */
[----:B------:R-:W2:Y:S04]  /*2850*/  LDG.E.64 R8, desc[UR4][R20.64] ;  /* 0x0000000414087981 */ /* 0x000ea8000c1e1b00 */
[----:B------:R-:W2:Y:S02]  /*2860*/  LDG.E.64 R12, desc[UR4][R10.64] ;  /* 0x000000040a0c7981 */ /* 0x000ea4000c1e1b00 */
[----:B--2---:R-:W-:-:S07]  /*2870*/  DFMA R8, R8, UR8, R12 ;  /* 0x0000000808087c2b */ /* 0x004fce000800000c */
[----:B------:R-:W-:Y:S01]  /*2880*/  STG.E.64 desc[UR4][R10.64], R8 ;  /* 0x000000080a007986 */ /* 0x000fe2000c101b04 */
[----:B------:R-:W-:Y:S05]  /*2890*/  EXIT ;  /* 0x000000000000794d */ /* 0x000fea0003800000 */
        .weak           $__internal_0_$__cuda_sm20_div_rn_f64_full
        .type           $__internal_0_$__cuda_sm20_div_rn_f64_full,@function
        .size           $__internal_0_$__cuda_sm20_div_rn_f64_full,($__internal_1_$__cuda_sm20_dsqrt_rn_f64_mediumpath_v1 - $__internal_0_$__cuda_sm20_div_rn_f64_full)
$__internal_0_$__cuda_sm20_div_rn_f64_full:
[C---:B------:R-:W-:Y:S01]  /*28a0*/  FSETP.GEU.AND P0, PT, |R29|.reuse, 1.469367938527859385e-39, PT ;  /* 0x001000001d00780b */ /* 0x040fe20003f0e200 */
[----:B------:R-:W-:Y:S01]  /*28b0*/  IMAD.U32 R28, RZ, RZ, UR6 ;  /* 0x00000006ff1c7e24 */ /* 0x000fe2000f8e00ff */
[----:B------:R-:W-:Y:S01]  /*28c0*/  LOP3.LUT R5, R29, 0x800fffff, RZ, 0xc0, !PT ;  /* 0x800fffff1d057812 */ /* 0x000fe200078ec0ff */
[----:B------:R-:W-:Y:S01]  /*28d0*/  IMAD.U32 R10, RZ, RZ, UR6 ;  /* 0x00000006ff0a7e24 */ /* 0x000fe2000f8e00ff */
[----:B------:R-:W-:Y:S01]  /*28e0*/  FSETP.GEU.AND P2, PT, |R15|, 1.469367938527859385e-39, PT ;  /* 0x001000000f00780b */ /* 0x000fe20003f4e200 */
[----:B------:R-:W-:Y:S01]  /*28f0*/  IMAD.MOV.U32 R16, RZ, RZ, 0x1 ;  /* 0x00000001ff107424 */ /* 0x000fe200078e00ff */
[----:B------:R-:W-:Y:S01]  /*2900*/  LOP3.LUT R11, R5, 0x3ff00000, RZ, 0xfc, !PT ;  /* 0x3ff00000050b7812 */ /* 0x000fe200078efcff */
[----:B------:R-:W-:Y:S01]  /*2910*/  BSSY.RECONVERGENT B1, `(.L_x_25) ;  /* 0x0000051000017945 */ /* 0x000fe20003800200 */
[----:B------:R-:W-:Y:S02]  /*2920*/  LOP3.LUT R5, R15, 0x7ff00000, RZ, 0xc0, !PT ;  /* 0x7ff000000f057812 */ /* 0x000fe400078ec0ff */
[----:B------:R-:W-:-:S03]  /*2930*/  LOP3.LUT R32, R29, 0x7ff00000, RZ, 0xc0, !PT ;  /* 0x7ff000001d207812 */ /* 0x000fc600078ec0ff */
[----:B------:R-:W-:Y:S01]  /*2940*/  @!P0 DMUL R10, R28, 8.98846567431157953865e+307 ;  /* 0x7fe000001c0a8828 */ /* 0x000fe20000000000 */
[----:B------:R-:W-:-:S03]  /*2950*/  ISETP.GE.U32.AND P1, PT, R5, R32, PT ;  /* 0x000000200500720c */ /* 0x000fc60003f26070 */
[----:B------:R-:W-:Y:S01]  /*2960*/  @!P2 LOP3.LUT R6, R29, 0x7ff00000, RZ, 0xc0, !PT ;  /* 0x7ff000001d06a812 */ /* 0x000fe200078ec0ff */
[----:B------:R-:W-:Y:S01]  /*2970*/  @!P2 IMAD.MOV.U32 R30, RZ, RZ, RZ ;  /* 0x000000ffff1ea224 */ /* 0x000fe200078e00ff */
[----:B------:R-:W0:Y:S02]  /*2980*/  MUFU.RCP64H R17, R11 ;  /* 0x0000000b00117308 */ /* 0x000e240000001800 */
[----:B------:R-:W-:Y:S01]  /*2990*/  @!P2 ISETP.GE.U32.AND P3, PT, R5, R6, PT ;  /* 0x000000060500a20c */ /* 0x000fe20003f66070 */
[----:B------:R-:W-:Y:S01]  /*29a0*/  IMAD.MOV.U32 R6, RZ, RZ, 0x1ca00000 ;  /* 0x1ca00000ff067424 */ /* 0x000fe200078e00ff */
[----:B------:R-:W-:-:S04]  /*29b0*/  @!P0 LOP3.LUT R32, R11, 0x7ff00000, RZ, 0xc0, !PT ;  /* 0x7ff000000b208812 */ /* 0x000fc800078ec0ff */
[----:B------:R-:W-:Y:S01]  /*29c0*/  @!P2 SEL R7, R6, 0x63400000, !P3 ;  /* 0x634000000607a807 */ /* 0x000fe20005800000 */
[----:B------:R-:W-:-:S03]  /*29d0*/  VIADD R34, R32, 0xffffffff ;  /* 0xffffffff20227836 */ /* 0x000fc60000000000 */
[----:B------:R-:W-:-:S04]  /*29e0*/  @!P2 LOP3.LUT R7, R7, 0x80000000, R15, 0xf8, !PT ;  /* 0x800000000707a812 */ /* 0x000fc800078ef80f */
[----:B------:R-:W-:Y:S01]  /*29f0*/  @!P2 LOP3.LUT R31, R7, 0x100000, RZ, 0xfc, !PT ;  /* 0x00100000071fa812 */ /* 0x000fe200078efcff */
[----:B0-----:R-:W-:Y:S01]  /*2a00*/  DFMA R8, R16, -R10, 1 ;  /* 0x3ff000001008742b */ /* 0x001fe2000000080a */
[----:B------:R-:W-:-:S07]  /*2a10*/  IMAD.MOV.U32 R7, RZ, RZ, R5 ;  /* 0x000000ffff077224 */ /* 0x000fce00078e0005 */
[----:B------:R-:W-:-:S08]  /*2a20*/  DFMA R8, R8, R8, R8 ;  /* 0x000000080808722b */ /* 0x000fd00000000008 */
[----:B------:R-:W-:Y:S01]  /*2a30*/  DFMA R16, R16, R8, R16 ;  /* 0x000000081010722b */ /* 0x000fe20000000010 */
[----:B------:R-:W-:Y:S01]  /*2a40*/  SEL R9, R6, 0x63400000, !P1 ;  /* 0x6340000006097807 */ /* 0x000fe20004800000 */
[----:B------:R-:W-:-:S03]  /*2a50*/  IMAD.MOV.U32 R8, RZ, RZ, R14 ;  /* 0x000000ffff087224 */ /* 0x000fc600078e000e */
[----:B------:R-:W-:-:S03]  /*2a60*/  LOP3.LUT R9, R9, 0x800fffff, R15, 0xf8, !PT ;  /* 0x800fffff09097812 */ /* 0x000fc600078ef80f */
[----:B------:R-:W-:-:S03]  /*2a70*/  DFMA R22, R16, -R10, 1 ;  /* 0x3ff000001016742b */ /* 0x000fc6000000080a */
[----:B------:R-:W-:-:S05]  /*2a80*/  @!P2 DFMA R8, R8, 2, -R30 ;  /* 0x400000000808a82b */ /* 0x000fca000000081e */
[----:B------:R-:W-:-:S05]  /*2a90*/  DFMA R22, R16, R22, R16 ;  /* 0x000000161016722b */ /* 0x000fca0000000010 */
[----:B------:R-:W-:-:S03]  /*2aa0*/  @!P2 LOP3.LUT R7, R9, 0x7ff00000, RZ, 0xc0, !PT ;  /* 0x7ff000000907a812 */ /* 0x000fc600078ec0ff */
[----:B------:R-:W-:Y:S01]  /*2ab0*/  DMUL R16, R22, R8 ;  /* 0x0000000816107228 */ /* 0x000fe20000000000 */
[----:B------:R-:W-:-:S04]  /*2ac0*/  IADD3 R33, PT, PT, R7, -0x1, RZ ;  /* 0xffffffff07217810 */ /* 0x000fc80007ffe0ff */
[----:B------:R-:W-:-:S03]  /*2ad0*/  ISETP.GT.U32.AND P0, PT, R33, 0x7feffffe, PT ;  /* 0x7feffffe2100780c */ /* 0x000fc60003f04070 */
[----:B------:R-:W-:Y:S01]  /*2ae0*/  DFMA R30, R16, -R10, R8 ;  /* 0x8000000a101e722b */ /* 0x000fe20000000008 */
[----:B------:R-:W-:-:S07]  /*2af0*/  ISETP.GT.U32.OR P0, PT, R34, 0x7feffffe, P0 ;  /* 0x7feffffe2200780c */ /* 0x000fce0000704470 */
[----:B------:R-:W-:-:S06]  /*2b00*/  DFMA R30, R22, R30, R16 ;  /* 0x0000001e161e722b */ /* 0x000fcc0000000010 */
[----:B------:R-:W-:Y:S05]  /*2b10*/  @P0 BRA `(.L_x_26) ;  /* 0x00000000006c0947 */ /* 0x000fea0003800000 */
[----:B------:R-:W-:-:S04]  /*2b20*/  LOP3.LUT R14, R29, 0x7ff00000, RZ, 0xc0, !PT ;  /* 0x7ff000001d0e7812 */ /* 0x000fc800078ec0ff */
[CC--:B------:R-:W-:Y:S02]  /*2b30*/  VIADDMNMX R7, R5.reuse, -R14.reuse, 0xb9600000, !PT ;  /* 0xb960000005077446 */ /* 0x0c0fe4000780090e */
[----:B------:R-:W-:Y:S02]  /*2b40*/  ISETP.GE.U32.AND P0, PT, R5, R14, PT ;  /* 0x0000000e0500720c */ /* 0x000fe40003f06070 */
[----:B------:R-:W-:Y:S02]  /*2b50*/  VIMNMX R5, PT, PT, R7, 0x46a00000, PT ;  /* 0x46a0000007057848 */ /* 0x000fe40003fe0100 */
[----:B------:R-:W-:-:S05]  /*2b60*/  SEL R6, R6, 0x63400000, !P0 ;  /* 0x6340000006067807 */ /* 0x000fca0004000000 */
[----:B------:R-:W-:Y:S02]  /*2b70*/  IMAD.IADD R5, R5, 0x1, -R6 ;  /* 0x0000000105057824 */ /* 0x000fe400078e0a06 */
[----:B------:R-:W-:Y:S02]  /*2b80*/  IMAD.MOV.U32 R6, RZ, RZ, RZ ;  /* 0x000000ffff067224 */ /* 0x000fe400078e00ff */
[----:B------:R-:W-:-:S06]  /*2b90*/  VIADD R7, R5, 0x7fe00000 ;  /* 0x7fe0000005077836 */ /* 0x000fcc0000000000 */
[----:B------:R-:W-:-:S10]  /*2ba0*/  DMUL R16, R30, R6 ;  /* 0x000000061e107228 */ /* 0x000fd40000000000 */
[----:B------:R-:W-:-:S13]  /*2bb0*/  FSETP.GTU.AND P0, PT, |R17|, 1.469367938527859385e-39, PT ;  /* 0x001000001100780b */ /* 0x000fda0003f0c200 */
[----:B------:R-:W-:Y:S05]  /*2bc0*/  @P0 BRA `(.L_x_27) ;  /* 0x0000000000940947 */ /* 0x000fea0003800000 */
[----:B------:R-:W-:Y:S01]  /*2bd0*/  DFMA R8, R30, -R10, R8 ;  /* 0x8000000a1e08722b */ /* 0x000fe20000000008 */
[----:B------:R-:W-:-:S09]  /*2be0*/  IMAD.MOV.U32 R6, RZ, RZ, RZ ;  /* 0x000000ffff067224 */ /* 0x000fd200078e00ff */
[C---:B------:R-:W-:Y:S02]  /*2bf0*/  FSETP.NEU.AND P0, PT, R9.reuse, RZ, PT ;  /* 0x000000ff0900720b */ /* 0x040fe40003f0d000 */
[----:B------:R-:W-:-:S04]  /*2c00*/  LOP3.LUT R11, R9, 0x80000000, R29, 0x48, !PT ;  /* 0x80000000090b7812 */ /* 0x000fc800078e481d */
[----:B------:R-:W-:-:S07]  /*2c10*/  LOP3.LUT R7, R11, R7, RZ, 0xfc, !PT ;  /* 0x000000070b077212 */ /* 0x000fce00078efcff */
[----:B------:R-:W-:Y:S05]  /*2c20*/  @!P0 BRA `(.L_x_27) ;  /* 0x00000000007c8947 */ /* 0x000fea0003800000 */
[----:B------:R-:W-:Y:S01]  /*2c30*/  IMAD.MOV R9, RZ, RZ, -R5 ;  /* 0x000000ffff097224 */ /* 0x000fe200078e0a05 */
[----:B------:R-:W-:Y:S01]  /*2c40*/  DMUL.RP R6, R30, R6 ;  /* 0x000000061e067228 */ /* 0x000fe20000008000 */
[----:B------:R-:W-:Y:S01]  /*2c50*/  IMAD.MOV.U32 R8, RZ, RZ, RZ ;  /* 0x000000ffff087224 */ /* 0x000fe200078e00ff */
[----:B------:R-:W-:-:S05]  /*2c60*/  IADD3 R5, PT, PT, -R5, -0x43300000, RZ ;  /* 0xbcd0000005057810 */ /* 0x000fca0007ffe1ff */
[----:B------:R-:W-:-:S03]  /*2c70*/  DFMA R8, R16, -R8, R30 ;  /* 0x800000081008722b */ /* 0x000fc6000000001e */
[----:B------:R-:W-:-:S07]  /*2c80*/  LOP3.LUT R11, R7, R11, RZ, 0x3c, !PT ;  /* 0x0000000b070b7212 */ /* 0x000fce00078e3cff */
[----:B------:R-:W-:-:S04]  /*2c90*/  FSETP.NEU.AND P0, PT, |R9|, R5, PT ;  /* 0x000000050900720b */ /* 0x000fc80003f0d200 */
[----:B------:R-:W-:Y:S02]  /*2ca0*/  FSEL R16, R6, R16, !P0 ;  /* 0x0000001006107208 */ /* 0x000fe40004000000 */
[----:B------:R-:W-:Y:S01]  /*2cb0*/  FSEL R17, R11, R17, !P0 ;  /* 0x000000110b117208 */ /* 0x000fe20004000000 */
[----:B------:R-:W-:Y:S06]  /*2cc0*/  BRA `(.L_x_27) ;  /* 0x0000000000547947 */ /* 0x000fec0003800000 */
.L_x_26:
[----:B------:R-:W-:-:S14]  /*2cd0*/  DSETP.NAN.AND P0, PT, R14, R14, PT ;  /* 0x0000000e0e00722a */ /* 0x000fdc0003f08000 */
[----:B------:R-:W-:Y:S05]  /*2ce0*/  @P0 BRA `(.L_x_28) ;  /* 0x0000000000440947 */ /* 0x000fea0003800000 */
[----:B------:R-:W-:-:S14]  /*2cf0*/  DSETP.NAN.AND P0, PT, R28, R28, PT ;  /* 0x0000001c1c00722a */ /* 0x000fdc0003f08000 */
[----:B------:R-:W-:Y:S05]  /*2d00*/  @P0 BRA `(.L_x_29) ;  /* 0x0000000000300947 */ /* 0x000fea0003800000 */
[----:B------:R-:W-:Y:S01]  /*2d10*/  ISETP.NE.AND P0, PT, R7, R32, PT ;  /* 0x000000200700720c */ /* 0x000fe20003f05270 */
[----:B------:R-:W-:Y:S02]  /*2d20*/  IMAD.MOV.U32 R16, RZ, RZ, 0x0 ;  /* 0x00000000ff107424 */ /* 0x000fe400078e00ff */
[----:B------:R-:W-:-:S10]  /*2d30*/  IMAD.MOV.U32 R17, RZ, RZ, -0x80000 ;  /* 0xfff80000ff117424 */ /* 0x000fd400078e00ff */
[----:B------:R-:W-:Y:S05]  /*2d40*/  @!P0 BRA `(.L_x_27) ;  /* 0x0000000000348947 */ /* 0x000fea0003800000 */
[----:B------:R-:W-:Y:S02]  /*2d50*/  ISETP.NE.AND P0, PT, R7, 0x7ff00000, PT ;  /* 0x7ff000000700780c */ /* 0x000fe40003f05270 */
[----:B------:R-:W-:Y:S02]  /*2d60*/  LOP3.LUT R17, R15, 0x80000000, R29, 0x48, !PT ;  /* 0x800000000f117812 */ /* 0x000fe400078e481d */
[----:B------:R-:W-:-:S13]  /*2d70*/  ISETP.EQ.OR P0, PT, R32, RZ, !P0 ;  /* 0x000000ff2000720c */ /* 0x000fda0004702670 */
[----:B------:R-:W-:Y:S01]  /*2d80*/  @P0 LOP3.LUT R5, R17, 0x7ff00000, RZ, 0xfc, !PT ;  /* 0x7ff0000011050812 */ /* 0x000fe200078efcff */
[----:B------:R-:W-:Y:S02]  /*2d90*/  @!P0 IMAD.MOV.U32 R16, RZ, RZ, RZ ;  /* 0x000000ffff108224 */ /* 0x000fe400078e00ff */
[----:B------:R-:W-:Y:S02]  /*2da0*/  @P0 IMAD.MOV.U32 R16, RZ, RZ, RZ ;  /* 0x000000ffff100224 */ /* 0x000fe400078e00ff */
[----:B------:R-:W-:Y:S01]  /*2db0*/  @P0 IMAD.MOV.U32 R17, RZ, RZ, R5 ;  /* 0x000000ffff110224 */ /* 0x000fe200078e0005 */
[----:B------:R-:W-:Y:S06]  /*2dc0*/  BRA `(.L_x_27) ;  /* 0x0000000000147947 */ /* 0x000fec0003800000 */
.L_x_29:
[----:B------:R-:W-:Y:S01]  /*2dd0*/  LOP3.LUT R17, R29, 0x80000, RZ, 0xfc, !PT ;  /* 0x000800001d117812 */ /* 0x000fe200078efcff */
[----:B------:R-:W-:Y:S01]  /*2de0*/  IMAD.MOV.U32 R16, RZ, RZ, R28 ;  /* 0x000000ffff107224 */ /* 0x000fe200078e001c */
[----:B------:R-:W-:Y:S06]  /*2df0*/  BRA `(.L_x_27) ;  /* 0x0000000000087947 */ /* 0x000fec0003800000 */
.L_x_28:
[----:B------:R-:W-:Y:S02]  /*2e00*/  LOP3.LUT R17, R15, 0x80000, RZ, 0xfc, !PT ;  /* 0x000800000f117812 */ /* 0x000fe400078efcff */
[----:B------:R-:W-:-:S07]  /*2e10*/  MOV R16, R14 ;  /* 0x0000000e00107202 */ /* 0x000fce0000000f00 */
.L_x_27:
[----:B------:R-:W-:Y:S05]  /*2e20*/  BSYNC.RECONVERGENT B1 ;  /* 0x0000000000017941 */ /* 0x000fea0003800200 */
.L_x_25:
[----:B------:R-:W-:-:S04]  /*2e30*/  IMAD.MOV.U32 R5, RZ, RZ, 0x0 ;  /* 0x00000000ff057424 */ /* 0x000fc800078e00ff */
[----:B------:R-:W-:Y:S05]  /*2e40*/  RET.REL.NODEC R4 `(_Z9eq_motionPdS_S_S_ddP17curandStateXORWOWS1_) ;  /* 0xffffffd0046c7950 */ /* 0x000fea0003c3ffff */
        .weak           $__internal_1_$__cuda_sm20_dsqrt_rn_f64_mediumpath_v1
        .type           $__internal_1_$__cuda_sm20_dsqrt_rn_f64_mediumpath_v1,@function
        .size           $__internal_1_$__cuda_sm20_dsqrt_rn_f64_mediumpath_v1,(.L_x_46 - $__internal_1_$__cuda_sm20_dsqrt_rn_f64_mediumpath_v1)
$__internal_1_$__cuda_sm20_dsqrt_rn_f64_mediumpath_v1:
[----:B------:R-:W-:Y:S01]  /*2e50*/  ISETP.GE.U32.AND P0, PT, R10, -0x3400000, PT ;  /* 0xfcc000000a00780c */ /* 0x000fe20003f06070 */
[----:B------:R-:W-:Y:S01]  /*2e60*/  BSSY.RECONVERGENT B2, `(.L_x_30) ;  /* 0x0000025000027945 */ /* 0x000fe20003800200 */
[----:B------:R-:W-:Y:S02]  /*2e70*/  IMAD.MOV.U32 R10, RZ, RZ, R28 ;  /* 0x000000ffff0a7224 */ /* 0x000fe400078e001c */
[----:B------:R-:W-:-:S09]  /*2e80*/  IMAD.MOV.U32 R7, RZ, RZ, R5 ;  /* 0x000000ffff077224 */ /* 0x000fd200078e0005 */
[----:B------:R-:W-:Y:S05]  /*2e90*/  @!P0 BRA `(.L_x_31) ;  /* 0x0000000000208947 */ /* 0x000fea0003800000 */
[----:B------:R-:W-:-:S10]  /*2ea0*/  DFMA.RM R6, R8, R6, R2 ;  /* 0x000000060806722b */ /* 0x000fd40000004002 */
[----:B------:R-:W-:-:S05]  /*2eb0*/  IADD3 R2, P0, PT, R6, 0x1, RZ ;  /* 0x0000000106027810 */ /* 0x000fca0007f1e0ff */
[----:B------:R-:W-:-:S06]  /*2ec0*/  IMAD.X R3, RZ, RZ, R7, P0 ;  /* 0x000000ffff037224 */ /* 0x000fcc00000e0607 */
[----:B------:R-:W-:-:S08]  /*2ed0*/  DFMA.RP R10, -R6, R2, R10 ;  /* 0x00000002060a722b */ /* 0x000fd0000000810a */
[----:B------:R-:W-:-:S06]  /*2ee0*/  DSETP.GT.AND P0, PT, R10, RZ, PT ;  /* 0x000000ff0a00722a */ /* 0x000fcc0003f04000 */
[----:B------:R-:W-:Y:S02]  /*2ef0*/  FSEL R2, R2, R6, P0 ;  /* 0x0000000602027208 */ /* 0x000fe40000000000 */
[----:B------:R-:W-:Y:S01]  /*2f00*/  FSEL R3, R3, R7, P0 ;  /* 0x0000000703037208 */ /* 0x000fe20000000000 */
[----:B------:R-:W-:Y:S06]  /*2f10*/  BRA `(.L_x_32) ;  /* 0x0000000000647947 */ /* 0x000fec0003800000 */
.L_x_31:
[----:B------:R-:W-:-:S14]  /*2f20*/  DSETP.NE.AND P0, PT, R10, RZ, PT ;  /* 0x000000ff0a00722a */ /* 0x000fdc0003f05000 */
[----:B------:R-:W-:Y:S05]  /*2f30*/  @!P0 BRA `(.L_x_33) ;  /* 0x0000000000588947 */ /* 0x000fea0003800000 */
[----:B------:R-:W-:-:S13]  /*2f40*/  ISETP.GE.AND P0, PT, R11, RZ, PT ;  /* 0x000000ff0b00720c */ /* 0x000fda0003f06270 */
[----:B------:R-:W-:Y:S02]  /*2f50*/  @!P0 IMAD.MOV.U32 R2, RZ, RZ, 0x0 ;  /* 0x00000000ff028424 */ /* 0x000fe400078e00ff */
[----:B------:R-:W-:Y:S01]  /*2f60*/  @!P0 IMAD.MOV.U32 R3, RZ, RZ, -0x80000 ;  /* 0xfff80000ff038424 */ /* 0x000fe200078e00ff */
[----:B------:R-:W-:Y:S06]  /*2f70*/  @!P0 BRA `(.L_x_32) ;  /* 0x00000000004c8947 */ /* 0x000fec0003800000 */
[----:B------:R-:W-:-:S13]  /*2f80*/  ISETP.GT.AND P0, PT, R11, 0x7fefffff, PT ;  /* 0x7fefffff0b00780c */ /* 0x000fda0003f04270 */
[----:B------:R-:W-:Y:S05]  /*2f90*/  @P0 BRA `(.L_x_33) ;  /* 0x0000000000400947 */ /* 0x000fea0003800000 */
[----:B------:R-:W-:Y:S01]  /*2fa0*/  DMUL R10, R10, 8.11296384146066816958e+31 ;  /* 0x469000000a0a7828 */ /* 0x000fe20000000000 */
[----:B------:R-:W-:Y:S02]  /*2fb0*/  IMAD.MOV.U32 R8, RZ, RZ, RZ ;  /* 0x000000ffff087224 */ /* 0x000fe400078e00ff */
[----:B------:R-:W-:Y:S02]  /*2fc0*/  IMAD.MOV.U32 R6, RZ, RZ, 0x0 ;  /* 0x00000000ff067424 */ /* 0x000fe400078e00ff */
[----:B------:R-:W-:Y:S01]  /*2fd0*/  IMAD.MOV.U32 R7, RZ, RZ, 0x3fd80000 ;  /* 0x3fd80000ff077424 */ /* 0x000fe200078e00ff */
[----:B------:R-:W0:Y:S02]  /*2fe0*/  MUFU.RSQ64H R9, R11 ;  /* 0x0000000b00097308 */ /* 0x000e240000001c00 */
[----:B0-----:R-:W-:-:S08]  /*2ff0*/  DMUL R2, R8, R8 ;  /* 0x0000000808027228 */ /* 0x001fd00000000000 */
[----:B------:R-:W-:-:S08]  /*3000*/  DFMA R2, R10, -R2, 1 ;  /* 0x3ff000000a02742b */ /* 0x000fd00000000802 */
[----:B------:R-:W-:Y:S02]  /*3010*/  DFMA R6, R2, R6, 0.5 ;  /* 0x3fe000000206742b */ /* 0x000fe40000000006 */
[----:B------:R-:W-:-:S08]  /*3020*/  DMUL R2, R8, R2 ;  /* 0x0000000208027228 */ /* 0x000fd00000000000 */
[----:B------:R-:W-:-:S08]  /*3030*/  DFMA R6, R6, R2, R8 ;  /* 0x000000020606722b */ /* 0x000fd00000000008 */
[----:B------:R-:W-:Y:S02]  /*3040*/  DMUL R2, R10, R6 ;  /* 0x000000060a027228 */ /* 0x000fe40000000000 */
[----:B------:R-:W-:-:S06]  /*3050*/  VIADD R7, R7, 0xfff00000 ;  /* 0xfff0000007077836 */ /* 0x000fcc0000000000 */
[----:B------:R-:W-:-:S08]  /*3060*/  DFMA R8, R2, -R2, R10 ;  /* 0x800000020208722b */ /* 0x000fd0000000000a */
[----:B------:R-:W-:-:S10]  /*3070*/  DFMA R2, R6, R8, R2 ;  /* 0x000000080602722b */ /* 0x000fd40000000002 */
[----:B------:R-:W-:Y:S01]  /*3080*/  VIADD R3, R3, 0xfcb00000 ;  /* 0xfcb0000003037836 */ /* 0x000fe20000000000 */
[----:B------:R-:W-:Y:S06]  /*3090*/  BRA `(.L_x_32) ;  /* 0x0000000000047947 */ /* 0x000fec0003800000 */
.L_x_33:
[----:B------:R-:W-:-:S11]  /*30a0*/  DADD R2, R10, R10 ;  /* 0x000000000a027229 */ /* 0x000fd6000000000a */
.L_x_32:
[----:B------:R-:W-:Y:S05]  /*30b0*/  BSYNC.RECONVERGENT B2 ;  /* 0x0000000000027941 */ /* 0x000fea0003800200 */
.L_x_30:
[----:B------:R-:W-:-:S04]  /*30c0*/  IMAD.MOV.U32 R5, RZ, RZ, 0x0 ;  /* 0x00000000ff057424 */ /* 0x000fc800078e00ff */
[----:B------:R-:W-:Y:S05]  /*30d0*/  RET.REL.NODEC R4 `(_Z9eq_motionPdS_S_S_ddP17curandStateXORWOWS1_) ;  /* 0xffffffcc04c87950 */ /* 0x000fea0003c3ffff */
.L_x_34:
[----:B------:R-:W-:-:S00]  /*30e0*/  BRA `(.L_x_34) ;  /* 0xfffffffc00fc7947 */ /* 0x000fc0000383ffff */
[----:B------:R-:W-:-:S00]  /*30f0*/  NOP ;  /* 0x0000000000007918 */ /* 0x000fc00000000000 */
        /* <DEDUP_REMOVED lines=8> */
.L_x_46:


//--------------------- .text._Z9setCurandyP17curandStateXORWOW --------------------------
	.section	.text._Z9setCurandyP17curandStateXORWOW,"ax",@progbits
	.align	128
        .global         _Z9setCurandyP17curandStateXORWOW
        .type           _Z9setCurandyP17curandStateXORWOW,@function
        .size           _Z9setCurandyP17curandStateXORWOW,(.L_x_48 - _Z9setCurandyP17curandStateXORWOW)
        .other          _Z9setCurandyP17curandStateXORWOW,@"STO_CUDA_ENTRY STV_DEFAULT"
_Z9setCurandyP17curandStateXORWOW:
.text._Z9setCurandyP17curandStateXORWOW:
[----:B------:R-:W-:Y:S01]  /*0000*/  LDC R1, c[0x0][0x37c] ;  /* 0x0000df00ff017b82 */ /* 0x000fe20000000800 */
[----:B------:R-:W0:Y:S07]  /*0010*/  S2R R0, SR_TID.X ;  /* 0x0000000000007919 */ /* 0x000e2e0000002100 */
[----:B------:R-:W1:Y:S01]  /*0020*/  LDC.64 R2, c[0x0][0x380] ;  /* 0x0000e000ff027b82 */ /* 0x000e620000000a00 */
[----:B------:R-:W2:Y:S01]  /*0030*/  LDCU.64 UR4, c[0x0][0x358] ;  /* 0x00006b00ff0477ac */ /* 0x000ea20008000a00 */
[----:B------:R-:W-:Y:S06]  /*0040*/  BSSY.RECONVERGENT B0, `(.L_x_35) ;  /* 0x00000e4000007945 */ /* 0x000fec0003800200 */
[----:B------:R-:W0:Y:S08]  /*0050*/  S2UR UR6, SR_CTAID.X ;  /* 0x00000000000679c3 */ /* 0x000e300000002500 */
[----:B------:R-:W0:Y:S08]  /*0060*/  LDC R5, c[0x0][0x360] ;  /* 0x0000d800ff057b82 */ /* 0x000e300000000800 */
[----:B------:R-:W3:Y:S01]  /*0070*/  LDC.64 R6, c[0x0][0x388] ;  /* 0x0000e200ff067b82 */ /* 0x000ee20000000a00 */
[----:B-1----:R-:W-:-:S02]  /*0080*/  LOP3.LUT R2, R2, 0xaad26b49, RZ, 0x3c, !PT ;  /* 0xaad26b4902027812 */ /* 0x002fc400078e3cff */
[----:B------:R-:W-:-:S03]  /*0090*/  LOP3.LUT R3, R3, 0xf7dcefdd, RZ, 0x3c, !PT ;  /* 0xf7dcefdd03037812 */ /* 0x000fc600078e3cff */
[----:B------:R-:W-:Y:S02]  /*00a0*/  IMAD R2, R2, 0x4182bed5, RZ ;  /* 0x4182bed502027824 */ /* 0x000fe400078e02ff */
[----:B------:R-:W-:Y:S02]  /*00b0*/  IMAD R3, R3, -0x658354e5, RZ ;  /* 0x9a7cab1b03037824 */ /* 0x000fe400078e02ff */
[C---:B------:R-:W-:Y:S01]  /*00c0*/  VIADD R11, R2.reuse, 0x583f19 ;  /* 0x00583f19020b7836 */ /* 0x040fe20000000000 */
[C---:B------:R-:W-:Y:S01]  /*00d0*/  LOP3.LUT R8, R2.reuse, 0x159a55e5, RZ, 0x3c, !PT ;  /* 0x159a55e502087812 */ /* 0x040fe200078e3cff */
[C---:B------:R-:W-:Y:S01]  /*00e0*/  VIADD R9, R3.reuse, 0x1f123bb5 ;  /* 0x1f123bb503097836 */ /* 0x040fe20000000000 */
[----:B------:R-:W-:Y:S02]  /*00f0*/  IADD3 R4, PT, PT, R2, 0x64f0c9, R3 ;  /* 0x0064f0c902047810 */ /* 0x000fe40007ffe003 */
[----:B------:R-:W-:Y:S01]  /*0100*/  LOP3.LUT R10, R3, 0x5491333, RZ, 0x3c, !PT ;  /* 0x05491333030a7812 */ /* 0x000fe200078e3cff */
[----:B0-----:R-:W-:-:S02]  /*0110*/  IMAD R0, R5, UR6, R0 ;  /* 0x0000000605007c24 */ /* 0x001fc4000f8e0200 */
[----:B------:R-:W-:-:S03]  /*0120*/  VIADD R5, R2, 0x75bcd15 ;  /* 0x075bcd1502057836 */ /* 0x000fc60000000000 */
[C---:B------:R-:W-:Y:S01]  /*0130*/  ISETP.NE.AND P0, PT, R0.reuse, RZ, PT ;  /* 0x000000ff0000720c */ /* 0x040fe20003f05270 */
[----:B---3--:R-:W-:-:S05]  /*0140*/  IMAD.WIDE.U32 R6, R0, 0x30, R6 ;  /* 0x0000003000067825 */ /* 0x008fca00078e0006 */
[----:B--2---:R0:W-:Y:S04]  /*0150*/  STG.E.64 desc[UR4][R6.64], R4 ;  /* 0x0000000406007986 */ /* 0x0041e8000c101b04 */
[----:B------:R0:W-:Y:S04]  /*0160*/  STG.E.64 desc[UR4][R6.64+0x8], R8 ;  /* 0x0000080806007986 */ /* 0x0001e8000c101b04 */
[----:B------:R0:W-:Y:S01]  /*0170*/  STG.E.64 desc[UR4][R6.64+0x10], R10 ;  /* 0x0000100a06007986 */ /* 0x0001e2000c101b04 */
[----:B------:R-:W-:Y:S05]  /*0180*/  @!P0 BRA `(.L_x_36) ;  /* 0x0000000c003c8947 */ /* 0x000fea0003800000 */
[----:B------:R-:W-:-:S07]  /*0190*/  CS2R R12, SRZ ;  /* 0x00000000000c7805 */ /* 0x000fce000001ff00 */
.L_x_42:
[----:B-1----:R-:W-:Y:S01]  /*01a0*/  LOP3.LUT R2, R0, 0x3, RZ, 0xc0, !PT ;  /* 0x0000000300027812 */ /* 0x002fe200078ec0ff */
[----:B------:R-:W-:Y:S03]  /*01b0*/  BSSY.RECONVERGENT B1, `(.L_x_37) ;  /* 0x00000c6000017945 */ /* 0x000fe60003800200 */
[----:B------:R-:W-:-:S04]  /*01c0*/  ISETP.NE.U32.AND P0, PT, R2, RZ, PT ;  /* 0x000000ff0200720c */ /* 0x000fc80003f05070 */
[----:B------:R-:W-:-:S13]  /*01d0*/  ISETP.NE.AND.EX P0, PT, RZ, RZ, PT, P0 ;  /* 0x000000ffff00720c */ /* 0x000fda0003f05300 */
[----:B------:R-:W-:Y:S05]  /*01e0*/  @!P0 BRA `(.L_x_38) ;  /* 0x0000000c00088947 */ /* 0x000fea0003800000 */
[----:B0-----:R-:W0:Y:S01]  /*01f0*/  LDC.64 R8, c[0x4][RZ] ;  /* 0x01000000ff087b82 */ /* 0x001e220000000a00 */
[----:B------:R-:W-:Y:S02]  /*0200*/  IMAD.MOV.U32 R14, RZ, RZ, RZ ;  /* 0x000000ffff0e7224 */ /* 0x000fe400078e00ff */
[----:B0-----:R-:W-:-:S07]  /*0210*/  IMAD.WIDE.U32 R8, R12, 0xc80, R8 ;  /* 0x00000c800c087825 */ /* 0x001fce00078e0008 */
.L_x_41:
[----:B-1----:R-:W-:Y:S01]  /*0220*/  IMAD.MOV.U32 R15, RZ, RZ, RZ ;  /* 0x000000ffff0f7224 */ /* 0x002fe200078e00ff */
[----:B------:R-:W-:Y:S01]  /*0230*/  CS2R R2, SRZ ;  /* 0x0000000000027805 */ /* 0x000fe2000001ff00 */
[----:B------:R-:W-:Y:S01]  /*0240*/  IMAD.MOV.U32 R17, RZ, RZ, RZ ;  /* 0x000000ffff117224 */ /* 0x000fe200078e00ff */
[----:B------:R-:W-:-:S07]  /*0250*/  CS2R R4, SRZ ;  /* 0x0000000000047805 */ /* 0x000fce000001ff00 */
.L_x_40:
[----:B------:R-:W-:-:S05]  /*0260*/  IMAD.WIDE.U32 R10, R17, 0x4, R6 ;  /* 0x00000004110a7825 */ /* 0x000fca00078e0006 */
[----:B------:R0:W5:Y:S01]  /*0270*/  LDG.E R16, desc[UR4][R10.64+0x4] ;  /* 0x000004040a107981 */ /* 0x000162000c1e1900 */
[----:B------:R-:W-:-:S07]  /*0280*/  IMAD.MOV.U32 R19, RZ, RZ, RZ ;  /* 0x000000ffff137224 */ /* 0x000fce00078e00ff */
.L_x_39:
[----:B-----5:R-:W-:Y:S01]  /*0290*/  SHF.R.U32.HI R24, RZ, R19, R16 ;  /* 0x00000013ff187219 */ /* 0x020fe20000011610 */
[----:B0-----:R-:W-:-:S03]  /*02a0*/  IMAD.SHL.U32 R10, R17, 0x20, RZ ;  /* 0x00000020110a7824 */ /* 0x001fc600078e00ff */
[----:B------:R-:W-:Y:S01]  /*02b0*/  LOP3.LUT R11, R24, 0x1, RZ, 0xc0, !PT ;  /* 0x00000001180b7812 */ /* 0x000fe200078ec0ff */
[----:B------:R-:W-:-:S03]  /*02c0*/  IMAD.IADD R10, R10, 0x1, R19 ;  /* 0x000000010a0a7824 */ /* 0x000fc600078e0213 */
[----:B------:R-:W-:Y:S01]  /*02d0*/  ISETP.NE.U32.AND P0, PT, R11, 0x1, PT ;  /* 0x000000010b00780c */ /* 0x000fe20003f05070 */
[----:B------:R-:W-:-:S03]  /*02e0*/  IMAD R11, R10, 0x5, RZ ;  /* 0x000000050a0b7824 */ /* 0x000fc600078e02ff */
[----:B------:R-:W-:Y:S01]  /*02f0*/  R2P PR, R24, 0x7e ;  /* 0x0000007e18007804 */ /* 0x000fe20000000000 */
[----:B------:R-:W-:-:S08]  /*0300*/  IMAD.WIDE.U32 R10, R11, 0x4, R8 ;  /* 0x000000040b0a7825 */ /* 0x000fd000078e0008 */
[----:B------:R-:W2:Y:S04]  /*0310*/  @!P0 LDG.E R18, desc[UR4][R10.64] ;  /* 0x000000040a128981 */ /* 0x000ea8000c1e1900 */
[----:B------:R-:W3:Y:S04]  /*0320*/  @!P0 LDG.E R20, desc[UR4][R10.64+0x10] ;  /* 0x000010040a148981 */ /* 0x000ee8000c1e1900 */
[----:B------:R-:W4:Y:S04]  /*0330*/  @P1 LDG.E R22, desc[UR4][R10.64+0x14] ;  /* 0x000014040a161981 */ /* 0x000f28000c1e1900 */
[----:B------:R-:W4:Y:S04]  /*0340*/  @P2 LDG.E R26, desc[UR4][R10.64+0x28] ;  /* 0x000028040a1a2981 */ /* 0x000f28000c1e1900 */
[----:B------:R-:W4:Y:S04]  /*0350*/  @!P0 LDG.E R21, desc[UR4][R10.64+0x4] ;  /* 0x000004040a158981 */ /* 0x000f28000c1e1900 */
[----:B------:R-:W4:Y:S04]  /*0360*/  @!P0 LDG.E R23, desc[UR4][R10.64+0xc] ;  /* 0x00000c040a178981 */ /* 0x000f28000c1e1900 */
[----:B------:R-:W4:Y:S04]  /*0370*/  @P1 LDG.E R25, desc[UR4][R10.64+0x18] ;  /* 0x000018040a191981 */ /* 0x000f28000c1e1900 */
[----:B------:R-:W4:Y:S04]  /*0380*/  @P3 LDG.E R28, desc[UR4][R10.64+0x3c] ;  /* 0x00003c040a1c3981 */ /* 0x000f28000c1e1900 */
[----:B------:R-:W4:Y:S01]  /*0390*/  @P6 LDG.E R27, desc[UR4][R10.64+0x7c] ;  /* 0x00007c040a1b6981 */ /* 0x000f22000c1e1900 */
[----:B--2---:R-:W-:-:S03]  /*03a0*/  @!P0 LOP3.LUT R15, R15, R18, RZ, 0x3c, !PT ;  /* 0x000000120f0f8212 */ /* 0x004fc600078e3cff */
[----:B------:R-:W2:Y:S01]  /*03b0*/  @!P0 LDG.E R18, desc[UR4][R10.64+0x8] ;  /* 0x000008040a128981 */ /* 0x000ea2000c1e1900 */
[----:B---3--:R-:W-:-:S03]  /*03c0*/  @!P0 LOP3.LUT R3, R3, R20, RZ, 0x3c, !PT ;  /* 0x0000001403038212 */ /* 0x008fc600078e3cff */
[----:B------:R-:W3:Y:S01]  /*03d0*/  @P1 LDG.E R20, desc[UR4][R10.64+0x24] ;  /* 0x000024040a141981 */ /* 0x000ee2000c1e1900 */
[----:B----4-:R-:W-:-:S03]  /*03e0*/  @P1 LOP3.LUT R15, R15, R22, RZ, 0x3c, !PT ;  /* 0x000000160f0f1212 */ /* 0x010fc600078e3cff */
[----:B------:R-:W4:Y:S01]  /*03f0*/  @P2 LDG.E R22, desc[UR4][R10.64+0x38] ;  /* 0x000038040a162981 */ /* 0x000f22000c1e1900 */
[----:B------:R-:W-:-:S03]  /*0400*/  @P2 LOP3.LUT R15, R15, R26, RZ, 0x3c, !PT ;  /* 0x0000001a0f0f2212 */ /* 0x000fc600078e3cff */
[----:B------:R-:W4:Y:S01]  /*0410*/  @P4 LDG.E R26, desc[UR4][R10.64+0x50] ;  /* 0x000050040a1a4981 */ /* 0x000f22000c1e1900 */
[----:B------:R-:W-:-:S03]  /*0420*/  @!P0 LOP3.LUT R4, R4, R21, RZ, 0x3c, !PT ;  /* 0x0000001504048212 */ /* 0x000fc600078e3cff */
[----:B------:R-:W4:Y:S01]  /*0430*/  @P1 LDG.E R21, desc[UR4][R10.64+0x20] ;  /* 0x000020040a151981 */ /* 0x000f22000c1e1900 */
[----:B------:R-:W-:-:S03]  /*0440*/  @!P0 LOP3.LUT R2, R2, R23, RZ, 0x3c, !PT ;  /* 0x0000001702028212 */ /* 0x000fc600078e3cff */
[----:B------:R-:W4:Y:S01]  /*0450*/  @P2 LDG.E R23, desc[UR4][R10.64+0x2c] ;  /* 0x00002c040a172981 */ /* 0x000f22000c1e1900 */
[----:B------:R-:W-:-:S03]  /*0460*/  @P1 LOP3.LUT R4, R4, R25, RZ, 0x3c, !PT ;  /* 0x0000001904041212 */ /* 0x000fc600078e3cff */
[----:B------:R-:W4:Y:S01]  /*0470*/  @P2 LDG.E R25, desc[UR4][R10.64+0x34] ;  /* 0x000034040a192981 */ /* 0x000f22000c1e1900 */
[----:B--2---:R-:W-:-:S03]  /*0480*/  @!P0 LOP3.LUT R5, R5, R18, RZ, 0x3c, !PT ;  /* 0x0000001205058212 */ /* 0x004fc600078e3cff */
[----:B------:R-:W2:Y:S01]  /*0490*/  @P1 LDG.E R18, desc[UR4][R10.64+0x1c] ;  /* 0x00001c040a121981 */ /* 0x000ea2000c1e1900 */
[----:B---3--:R-:W-:-:S03]  /*04a0*/  @P1 LOP3.LUT R3, R3, R20, RZ, 0x3c, !PT ;  /* 0x0000001403031212 */ /* 0x008fc600078e3cff */
[----:B------:R-:W3:Y:S01]  /*04b0*/  @P2 LDG.E R20, desc[UR4][R10.64+0x30] ;  /* 0x000030040a142981 */ /* 0x000ee2000c1e1900 */
[----:B----4-:R-:W-:-:S03]  /*04c0*/  @P2 LOP3.LUT R3, R3, R22, RZ, 0x3c, !PT ;  /* 0x0000001603032212 */ /* 0x010fc600078e3cff */
[----:B------:R-:W4:Y:S01]  /*04d0*/  @P3 LDG.E R22, desc[UR4][R10.64+0x4c] ;  /* 0x00004c040a163981 */ /* 0x000f22000c1e1900 */
[----:B------:R-:W-:-:S04]  /*04e0*/  @P3 LOP3.LUT R15, R15, R28, RZ, 0x3c, !PT ;  /* 0x0000001c0f0f3212 */ /* 0x000fc800078e3cff */
[----:B------:R-:W-:Y:S02]  /*04f0*/  @P4 LOP3.LUT R15, R15, R26, RZ, 0x3c, !PT ;  /* 0x0000001a0f0f4212 */ /* 0x000fe400078e3cff */
[----:B------:R-:W-:Y:S01]  /*0500*/  @P1 LOP3.LUT R2, R2, R21, RZ, 0x3c, !PT ;  /* 0x0000001502021212 */ /* 0x000fe200078e3cff */
[----:B------:R-:W4:Y:S04]  /*0510*/  @P5 LDG.E R26, desc[UR4][R10.64+0x64] ;  /* 0x000064040a1a5981 */ /* 0x000f28000c1e1900 */
[----:B------:R-:W4:Y:S01]  /*0520*/  @P3 LDG.E R21, desc[UR4][R10.64+0x40] ;  /* 0x000040040a153981 */ /* 0x000f22000c1e1900 */
[----:B------:R-:W-:Y:S02]  /*0530*/  @P2 LOP3.LUT R4, R4, R23, RZ, 0x3c, !PT ;  /* 0x0000001704042212 */ /* 0x000fe400078e3cff */
[----:B------:R-:W-:Y:S01]  /*0540*/  @P2 LOP3.LUT R2, R2, R25, RZ, 0x3c, !PT ;  /* 0x0000001902022212 */ /* 0x000fe200078e3cff */
[----:B------:R-:W4:Y:S04]  /*0550*/  @P3 LDG.E R23, desc[UR4][R10.64+0x48] ;  /* 0x000048040a173981 */ /* 0x000f28000c1e1900 */
[----:B------:R-:W4:Y:S01]  /*0560*/  @P4 LDG.E R25, desc[UR4][R10.64+0x54] ;  /* 0x000054040a194981 */ /* 0x000f22000c1e1900 */
[----:B--2---:R-:W-:-:S03]  /*0570*/  @P1 LOP3.LUT R5, R5, R18, RZ, 0x3c, !PT ;  /* 0x0000001205051212 */ /* 0x004fc600078e3cff */
[----:B------:R-:W2:Y:S01]  /*0580*/  @P3 LDG.E R18, desc[UR4][R10.64+0x44] ;  /* 0x000044040a123981 */ /* 0x000ea2000c1e1900 */
[----:B---3--:R-:W-:-:S03]  /*0590*/  @P2 LOP3.LUT R5, R5, R20, RZ, 0x3c, !PT ;  /* 0x0000001405052212 */ /* 0x008fc600078e3cff */
[----:B------:R-:W3:Y:S01]  /*05a0*/  @P4 LDG.E R20, desc[UR4][R10.64+0x58] ;  /* 0x000058040a144981 */ /* 0x000ee2000c1e1900 */
[----:B----4-:R-:W-:-:S03]  /*05b0*/  @P3 LOP3.LUT R3, R3, R22, RZ, 0x3c, !PT ;  /* 0x0000001603033212 */ /* 0x010fc600078e3cff */
[----:B------:R-:W4:Y:S01]  /*05c0*/  @P4 LDG.E R22, desc[UR4][R10.64+0x60] ;  /* 0x000060040a164981 */ /* 0x000f22000c1e1900 */
[----:B------:R-:W-:Y:S02]  /*05d0*/  LOP3.LUT P0, RZ, R24, 0x80, RZ, 0xc0, !PT ;  /* 0x0000008018ff7812 */ /* 0x000fe4000780c0ff */
[----:B------:R-:W-:Y:S02]  /*05e0*/  @P5 LOP3.LUT R15, R15, R26, RZ, 0x3c, !PT ;  /* 0x0000001a0f0f5212 */ /* 0x000fe400078e3cff */
[----:B------:R-:W4:Y:S01]  /*05f0*/  @P6 LDG.E R26, desc[UR4][R10.64+0x78] ;  /* 0x000078040a1a6981 */ /* 0x000f22000c1e1900 */
[----:B------:R-:W-:-:S03]  /*0600*/  @P3 LOP3.LUT R4, R4, R21, RZ, 0x3c, !PT ;  /* 0x0000001504043212 */ /* 0x000fc600078e3cff */
[----:B------:R-:W4:Y:S01]  /*0610*/  @P4 LDG.E R21, desc[UR4][R10.64+0x5c] ;  /* 0x00005c040a154981 */ /* 0x000f22000c1e1900 */
[----:B------:R-:W-:-:S03]  /*0620*/  @P3 LOP3.LUT R2, R2, R23, RZ, 0x3c, !PT ;  /* 0x0000001702023212 */ /* 0x000fc600078e3cff */
[----:B------:R-:W4:Y:S01]  /*0630*/  @P5 LDG.E R23, desc[UR4][R10.64+0x68] ;  /* 0x000068040a175981 */ /* 0x000f22000c1e1900 */
[----:B------:R-:W-:-:S03]  /*0640*/  @P4 LOP3.LUT R4, R4, R25, RZ, 0x3c, !PT ;  /* 0x0000001904044212 */ /* 0x000fc600078e3cff */
[----:B------:R-:W4:Y:S01]  /*0650*/  @P5 LDG.E R25, desc[UR4][R10.64+0x70] ;  /* 0x000070040a195981 */ /* 0x000f22000c1e1900 */
[----:B--2---:R-:W-:-:S03]  /*0660*/  @P3 LOP3.LUT R5, R5, R18, RZ, 0x3c, !PT ;  /* 0x0000001205053212 */ /* 0x004fc600078e3cff */
[----:B------:R-:W2:Y:S01]  /*0670*/  @P5 LDG.E R18, desc[UR4][R10.64+0x6c] ;  /* 0x00006c040a125981 */ /* 0x000ea2000c1e1900 */
[----:B---3--:R-:W-:-:S03]  /*0680*/  @P4 LOP3.LUT R5, R5, R20, RZ, 0x3c, !PT ;  /* 0x0000001405054212 */ /* 0x008fc600078e3cff */
[----:B------:R-:W3:Y:S01]  /*0690*/  @P5 LDG.E R20, desc[UR4][R10.64+0x74] ;  /* 0x000074040a145981 */ /* 0x000ee2000c1e1900 */
[----:B----4-:R-:W-:-:S03]  /*06a0*/  @P4 LOP3.LUT R3, R3, R22, RZ, 0x3c, !PT ;  /* 0x0000001603034212 */ /* 0x010fc600078e3cff */
[----:B------:R-:W4:Y:S01]  /*06b0*/  @P0 LDG.E R22, desc[UR4][R10.64+0x8c] ;  /* 0x00008c040a160981 */ /* 0x000f22000c1e1900 */
[----:B------:R-:W-:-:S03]  /*06c0*/  @P6 LOP3.LUT R15, R15, R26, RZ, 0x3c, !PT ;  /* 0x0000001a0f0f6212 */ /* 0x000fc600078e3cff */
        /* <DEDUP_REMOVED lines=13> */
[----:B------:R-:W-:Y:S02]  /*07a0*/  @P6 LOP3.LUT R4, R4, R27, RZ, 0x3c, !PT ;  /* 0x0000001b04046212 */ /* 0x000fe400078e3cff */
[----:B------:R-:W-:Y:S02]  /*07b0*/  @P6 LOP3.LUT R2, R2, R21, RZ, 0x3c, !PT ;  /* 0x0000001502026212 */ /* 0x000fe400078e3cff */
[----:B------:R-:W-:Y:S02]  /*07c0*/  @P0 LOP3.LUT R4, R4, R23, RZ, 0x3c, !PT ;  /* 0x0000001704040212 */ /* 0x000fe400078e3cff */
[----:B------:R-:W-:Y:S02]  /*07d0*/  @P0 LOP3.LUT R2, R2, R25, RZ, 0x3c, !PT ;  /* 0x0000001902020212 */ /* 0x000fe400078e3cff */
[----:B--2---:R-:W-:Y:S02]  /*07e0*/  @P6 LOP3.LUT R5, R5, R18, RZ, 0x3c, !PT ;  /* 0x0000001205056212 */ /* 0x004fe400078e3cff */
[----:B---3--:R-:W-:-:S02]  /*07f0*/  @P6 LOP3.LUT R3, R3, R20, RZ, 0x3c, !PT ;  /* 0x0000001403036212 */ /* 0x008fc400078e3cff */
[----:B----4-:R-:W-:Y:S02]  /*0800*/  @P0 LOP3.LUT R5, R5, R22, RZ, 0x3c, !PT ;  /* 0x0000001605050212 */ /* 0x010fe400078e3cff */
[----:B------:R-:W-:Y:S02]  /*0810*/  @P0 LOP3.LUT R3, R3, R26, RZ, 0x3c, !PT ;  /* 0x0000001a03030212 */ /* 0x000fe400078e3cff */
[----:B------:R-:W-:-:S13]  /*0820*/  R2P PR, R24.B1, 0x7f ;  /* 0x0000007f18007804 */ /* 0x000fda0000001000 */
[----:B------:R-:W2:Y:S04]  /*0830*/  @P0 LDG.E R18, desc[UR4][R10.64+0xa0] ;  /* 0x0000a0040a120981 */ /* 0x000ea8000c1e1900 */
[----:B------:R-:W3:Y:S04]  /*0840*/  @P1 LDG.E R22, desc[UR4][R10.64+0xb4] ;  /* 0x0000b4040a161981 */ /* 0x000ee8000c1e1900 */
[----:B------:R-:W4:Y:S04]  /*0850*/  @P2 LDG.E R26, desc[UR4][R10.64+0xc8] ;  /* 0x0000c8040a1a2981 */ /* 0x000f28000c1e1900 */
[----:B------:R-:W4:Y:S04]  /*0860*/  @P3 LDG.E R28, desc[UR4][R10.64+0xdc] ;  /* 0x0000dc040a1c3981 */ /* 0x000f28000c1e1900 */
[----:B------:R-:W4:Y:S04]  /*0870*/  @P0 LDG.E R23, desc[UR4][R10.64+0xa4] ;  /* 0x0000a4040a170981 */ /* 0x000f28000c1e1900 */
[----:B------:R-:W4:Y:S04]  /*0880*/  @P0 LDG.E R20, desc[UR4][R10.64+0xa8] ;  /* 0x0000a8040a140981 */ /* 0x000f28000c1e1900 */
[----:B------:R-:W4:Y:S04]  /*0890*/  @P4 LDG.E R25, desc[UR4][R10.64+0xf0] ;  /* 0x0000f0040a194981 */ /* 0x000f28000c1e1900 */
        /* <DEDUP_REMOVED lines=21> */
[----:B------:R-:W-:Y:S02]  /*09f0*/  LOP3.LUT P0, RZ, R24, 0x8000, RZ, 0xc0, !PT ;  /* 0x0000800018ff7812 */ /* 0x000fe4000780c0ff */
[----:B----4-:R-:W-:Y:S01]  /*0a00*/  @P5 LOP3.LUT R15, R15, R26, RZ, 0x3c, !PT ;  /* 0x0000001a0f0f5212 */ /* 0x010fe200078e3cff */
[----:B------:R-:W4:Y:S04]  /*0a10*/  @P3 LDG.E R24, desc[UR4][R10.64+0xe4] ;  /* 0x0000e4040a183981 */ /* 0x000f28000c1e1900 */
[----:B------:R-:W2:Y:S01]  /*0a20*/  @P6 LDG.E R26, desc[UR4][R10.64+0x118] ;  /* 0x000118040a1a6981 */ /* 0x000ea2000c1e1900 */
        /* <DEDUP_REMOVED lines=8> */
[----:B---3--:R-:W-:-:S03]  /*0ab0*/  @P2 LOP3.LUT R3, R3, R22, RZ, 0x3c, !PT ;  /* 0x0000001603032212 */ /* 0x008fc600078e3cff */
[----:B------:R-:W3:Y:S01]  /*0ac0*/  @P4 LDG.E R22, desc[UR4][R10.64+0x100] ;  /* 0x000100040a164981 */ /* 0x000ee2000c1e1900 */
[----:B--2---:R-:W-:-:S03]  /*0ad0*/  @P6 LOP3.LUT R15, R15, R26, RZ, 0x3c, !PT ;  /* 0x0000001a0f0f6212 */ /* 0x004fc600078e3cff */
[----:B------:R-:W2:Y:S01]  /*0ae0*/  @P0 LDG.E R26, desc[UR4][R10.64+0x12c] ;  /* 0x00012c040a1a0981 */ /* 0x000ea2000c1e1900 */
[----:B----4-:R-:W-:-:S03]  /*0af0*/  @P2 LOP3.LUT R2, R2, R23, RZ, 0x3c, !PT ;  /* 0x0000001702022212 */ /* 0x010fc600078e3cff */
[----:B------:R-:W4:Y:S01]  /*0b00*/  @P4 LDG.E R23, desc[UR4][R10.64+0xfc] ;  /* 0x0000fc040a174981 */ /* 0x000f22000c1e1900 */
[----:B------:R-:W-:-:S03]  /*0b10*/  @P2 LOP3.LUT R5, R5, R20, RZ, 0x3c, !PT ;  /* 0x0000001405052212 */ /* 0x000fc600078e3cff */
[----:B------:R-:W4:Y:S01]  /*0b20*/  @P4 LDG.E R20, desc[UR4][R10.64+0xf8] ;  /* 0x0000f8040a144981 */ /* 0x000f22000c1e1900 */
[----:B------:R-:W-:Y:S02]  /*0b30*/  @P3 LOP3.LUT R2, R2, R27, RZ, 0x3c, !PT ;  /* 0x0000001b02023212 */ /* 0x000fe400078e3cff */
[----:B------:R-:W-:Y:S01]  /*0b40*/  @P3 LOP3.LUT R4, R4, R25, RZ, 0x3c, !PT ;  /* 0x0000001904043212 */ /* 0x000fe200078e3cff */
[----:B------:R-:W4:Y:S01]  /*0b50*/  @P5 LDG.E R27, desc[UR4][R10.64+0x110] ;  /* 0x000110040a1b5981 */ /* 0x000f22000c1e1900 */
[----:B------:R-:W-:-:S03]  /*0b60*/  @P3 LOP3.LUT R5, R5, R24, RZ, 0x3c, !PT ;  /* 0x0000001805053212 */ /* 0x000fc600078e3cff */
[----:B------:R-:W4:Y:S04]  /*0b70*/  @P5 LDG.E R25, desc[UR4][R10.64+0x108] ;  /* 0x000108040a195981 */ /* 0x000f28000c1e1900 */
        /* <DEDUP_REMOVED lines=19> */
[----:B------:R-:W-:-:S05]  /*0cb0*/  VIADD R19, R19, 0x10 ;  /* 0x0000001013137836 */ /* 0x000fca0000000000 */
[----:B------:R-:W-:Y:S02]  /*0cc0*/  ISETP.NE.AND P1, PT, R19, 0x20, PT ;  /* 0x000000201300780c */ /* 0x000fe40003f25270 */
[----:B------:R-:W-:Y:S02]  /*0cd0*/  @P5 LOP3.LUT R3, R3, R18, RZ, 0x3c, !PT ;  /* 0x0000001203035212 */ /* 0x000fe400078e3cff */
[----:B------:R-:W-:Y:S02]  /*0ce0*/  @P6 LOP3.LUT R4, R4, R21, RZ, 0x3c, !PT ;  /* 0x0000001504046212 */ /* 0x000fe400078e3cff */
[----:B---3--:R-:W-:-:S04]  /*0cf0*/  @P6 LOP3.LUT R3, R3, R22, RZ, 0x3c, !PT ;  /* 0x0000001603036212 */ /* 0x008fc800078e3cff */
[----:B--2---:R-:W-:Y:S02]  /*0d00*/  @P0 LOP3.LUT R3, R3, R26, RZ, 0x3c, !PT ;  /* 0x0000001a03030212 */ /* 0x004fe400078e3cff */
[----:B----4-:R-:W-:Y:S02]  /*0d10*/  @P6 LOP3.LUT R2, R2, R23, RZ, 0x3c, !PT ;  /* 0x0000001702026212 */ /* 0x010fe400078e3cff */
[----:B------:R-:W-:Y:S02]  /*0d20*/  @P6 LOP3.LUT R5, R5, R20, RZ, 0x3c, !PT ;  /* 0x0000001405056212 */ /* 0x000fe400078e3cff */
[----:B------:R-:W-:Y:S02]  /*0d30*/  @P0 LOP3.LUT R2, R2, R27, RZ, 0x3c, !PT ;  /* 0x0000001b02020212 */ /* 0x000fe400078e3cff */
[----:B------:R-:W-:Y:S02]  /*0d40*/  @P0 LOP3.LUT R4, R4, R25, RZ, 0x3c, !PT ;  /* 0x0000001904040212 */ /* 0x000fe400078e3cff */
[----:B------:R-:W-:Y:S01]  /*0d50*/  @P0 LOP3.LUT R5, R5, R24, RZ, 0x3c, !PT ;  /* 0x0000001805050212 */ /* 0x000fe200078e3cff */
[----:B------:R-:W-:Y:S06]  /*0d60*/  @P1 BRA `(.L_x_39) ;  /* 0xfffffff400481947 */ /* 0x000fec000383ffff */
[----:B------:R-:W-:-:S05]  /*0d70*/  VIADD R17, R17, 0x1 ;  /* 0x0000000111117836 */ /* 0x000fca0000000000 */
[----:B------:R-:W-:-:S13]  /*0d80*/  ISETP.NE.AND P0, PT, R17, 0x5, PT ;  /* 0x000000051100780c */ /* 0x000fda0003f05270 */
[----:B------:R-:W-:Y:S05]  /*0d90*/  @P0 BRA `(.L_x_40) ;  /* 0xfffffff400300947 */ /* 0x000fea000383ffff */
[----:B------:R1:W-:Y:S01]  /*0da0*/  STG.E.64 desc[UR4][R6.64+0x8], R4 ;  /* 0x0000080406007986 */ /* 0x0003e2000c101b04 */
[----:B------:R-:W-:Y:S01]  /*0db0*/  VIADD R14, R14, 0x1 ;  /* 0x000000010e0e7836 */ /* 0x000fe20000000000 */
[----:B------:R-:W-:Y:S02]  /*0dc0*/  LOP3.LUT R11, R0, 0x3, RZ, 0xc0, !PT ;  /* 0x00000003000b7812 */ /* 0x000fe400078ec0ff */
[----:B------:R1:W-:Y:S02]  /*0dd0*/  STG.E.64 desc[UR4][R6.64+0x10], R2 ;  /* 0x0000100206007986 */ /* 0x0003e4000c101b04 */
[----:B------:R-:W-:Y:S02]  /*0de0*/  ISETP.GE.U32.AND P0, PT, R14, R11, PT ;  /* 0x0000000b0e00720c */ /* 0x000fe40003f06070 */
[----:B------:R1:W-:Y:S11]  /*0df0*/  STG.E desc[UR4][R6.64+0x4], R15 ;  /* 0x0000040f06007986 */ /* 0x0003f6000c101904 */
[----:B------:R-:W-:Y:S05]  /*0e00*/  @!P0 BRA `(.L_x_41) ;  /* 0xfffffff400048947 */ /* 0x000fea000383ffff */
.L_x_38:
[----:B------:R-:W-:Y:S05]  /*0e10*/  BSYNC.RECONVERGENT B1 ;  /* 0x0000000000017941 */ /* 0x000fea0003800200 */
.L_x_37:
[----:B------:R-:W-:Y:S01]  /*0e20*/  ISETP.GT.U32.AND P0, PT, R0, 0x3, PT ;  /* 0x000000030000780c */ /* 0x000fe20003f04070 */
[----:B------:R-:W-:Y:S01]  /*0e30*/  VIADD R12, R12, 0x1 ;  /* 0x000000010c0c7836 */ /* 0x000fe20000000000 */
[--C-:B------:R-:W-:Y:S02]  /*0e40*/  SHF.R.U64 R0, R0, 0x2, R13.reuse ;  /* 0x0000000200007819 */ /* 0x100fe4000000120d */
[----:B------:R-:W-:Y:S02]  /*0e50*/  ISETP.GT.U32.AND.EX P0, PT, R13, RZ, PT, P0 ;  /* 0x000000ff0d00720c */ /* 0x000fe40003f04100 */
[----:B------:R-:W-:-:S11]  /*0e60*/  SHF.R.U32.HI R13, RZ, 0x2, R13 ;  /* 0x00000002ff0d7819 */ /* 0x000fd6000001160d */
[----:B------:R-:W-:Y:S05]  /*0e70*/  @P0 BRA `(.L_x_42) ;  /* 0xfffffff000c80947 */ /* 0x000fea000383ffff */
.L_x_36:
[----:B------:R-:W-:Y:S05]  /*0e80*/  BSYNC.RECONVERGENT B0 ;  /* 0x0000000000007941 */ /* 0x000fea0003800200 */
.L_x_35:
[----:B------:R-:W-:Y:S04]  /*0e90*/  STG.E.64 desc[UR4][R6.64+0x18], RZ ;  /* 0x000018ff06007986 */ /* 0x000fe8000c101b04 */
[----:B------:R-:W-:Y:S04]  /*0ea0*/  STG.E desc[UR4][R6.64+0x20], RZ ;  /* 0x000020ff06007986 */ /* 0x000fe8000c101904 */
[----:B------:R-:W-:Y:S01]  /*0eb0*/  STG.E.64 desc[UR4][R6.64+0x28], RZ ;  /* 0x000028ff06007986 */ /* 0x000fe2000c101b04 */
[----:B------:R-:W-:Y:S05]  /*0ec0*/  EXIT ;  /* 0x000000000000794d */ /* 0x000fea0003800000 */
.L_x_43:
        /* <DEDUP_REMOVED lines=11> */
.L_x_48:


//--------------------- .text._Z4InitPdS_S_S_     --------------------------
	.section	.text._Z4InitPdS_S_S_,"ax",@progbits
	.align	128
        .global         _Z4InitPdS_S_S_
        .type           _Z4InitPdS_S_S_,@function
        .size           _Z4InitPdS_S_S_,(.L_x_49 - _Z4InitPdS_S_S_)
        .other          _Z4InitPdS_S_S_,@"STO_CUDA_ENTRY STV_DEFAULT"
_Z4InitPdS_S_S_:
.text._Z4InitPdS_S_S_:
[----:B------:R-:W-:Y:S01]  /*0000*/  LDC R1, c[0x0][0x37c] ;  /* 0x0000df00ff017b82 */ /* 0x000fe20000000800 */
[----:B------:R-:W0:Y:S07]  /*0010*/  S2R R11, SR_TID.X ;  /* 0x00000000000b7919 */ /* 0x000e2e0000002100 */
[----:B------:R-:W0:Y:S08]  /*0020*/  S2UR UR4, SR_CTAID.X ;  /* 0x00000000000479c3 */ /* 0x000e300000002500 */
[----:B------:R-:W0:Y:S02]  /*0030*/  LDC R0, c[0x0][0x360] ;  /* 0x0000d800ff007b82 */ /* 0x000e240000000800 */
[----:B0-----:R-:W-:-:S05]  /*0040*/  IMAD R11, R0, UR4, R11 ;  /* 0x00000004000b7c24 */ /* 0x001fca000f8e020b */
[----:B------:R-:W-:-:S13]  /*0050*/  ISETP.GT.AND P0, PT, R11, RZ, PT ;  /* 0x000000ff0b00720c */ /* 0x000fda0003f04270 */
[----:B------:R-:W-:Y:S05]  /*0060*/  @P0 EXIT ;  /* 0x000000000000094d */ /* 0x000fea0003800000 */
[----:B------:R-:W0:Y:S01]  /*0070*/  LDC.64 R2, c[0x0][0x380] ;  /* 0x0000e000ff027b82 */ /* 0x000e220000000a00 */
[----:B------:R-:W1:Y:S07]  /*0080*/  LDCU.64 UR4, c[0x0][0x358] ;  /* 0x00006b00ff0477ac */ /* 0x000e6e0008000a00 */
[----:B------:R-:W2:Y:S08]  /*0090*/  LDC.64 R4, c[0x0][0x388] ;  /* 0x0000e200ff047b82 */ /* 0x000eb00000000a00 */
[----:B------:R-:W3:Y:S08]  /*00a0*/  LDC.64 R6, c[0x0][0x390] ;  /* 0x0000e400ff067b82 */ /* 0x000ef00000000a00 */
[----:B------:R-:W4:Y:S01]  /*00b0*/  LDC.64 R8, c[0x0][0x398] ;  /* 0x0000e600ff087b82 */ /* 0x000f220000000a00 */
[----:B0-----:R-:W-:-:S05]  /*00c0*/  IMAD.WIDE R2, R11, 0x8, R2 ;  /* 0x000000080b027825 */ /* 0x001fca00078e0202 */
[----:B-1----:R-:W-:Y:S01]  /*00d0*/  STG.E.64 desc[UR4][R2.64], RZ ;  /* 0x000000ff02007986 */ /* 0x002fe2000c101b04 */
[----:B--2---:R-:W-:-:S05]  /*00e0*/  IMAD.WIDE R4, R11, 0x8, R4 ;  /* 0x000000080b047825 */ /* 0x004fca00078e0204 */
[----:B------:R-:W-:Y:S01]  /*00f0*/  STG.E.64 desc[UR4][R4.64], RZ ;  /* 0x000000ff04007986 */ /* 0x000fe2000c101b04 */
[----:B---3--:R-:W-:-:S05]  /*0100*/  IMAD.WIDE R6, R11, 0x8, R6 ;  /* 0x000000080b067825 */ /* 0x008fca00078e0206 */
[----:B------:R-:W-:Y:S01]  /*0110*/  STG.E.64 desc[UR4][R6.64], RZ ;  /* 0x000000ff06007986 */ /* 0x000fe2000c101b04 */
[----:B----4-:R-:W-:-:S05]  /*0120*/  IMAD.WIDE R8, R11, 0x8, R8 ;  /* 0x000000080b087825 */ /* 0x010fca00078e0208 */
[----:B------:R-:W-:Y:S01]  /*0130*/  STG.E.64 desc[UR4][R8.64], RZ ;  /* 0x000000ff08007986 */ /* 0x000fe2000c101b04 */
[----:B------:R-:W-:Y:S05]  /*0140*/  EXIT ;  /* 0x000000000000794d */ /* 0x000fea0003800000 */
.L_x_44:
        /* <DEDUP_REMOVED lines=11> */
.L_x_49:


//--------------------- .nv.global.init           --------------------------
	.section	.nv.global.init,"aw",@progbits
	.align	4
.nv.global.init:
	.type		mrg32k3aM1SubSeq,@object
	.size		mrg32k3aM1SubSeq,(mrg32k3aM2SubSeq - mrg32k3aM1SubSeq)
mrg32k3aM1SubSeq:
        /*0000*/ 	.byte	0x0b, 0xcc, 0xee, 0x04, 0x73, 0x29, 0x8b, 0x6f, 0xf6, 0x53, 0x03, 0xf6, 0x23, 0xf6, 0xea, 0xda
        /* <DEDUP_REMOVED lines=125> */
	.type		mrg32k3aM2SubSeq,@object
	.size		mrg32k3aM2SubSeq,(mrg32k3aM1 - mrg32k3aM2SubSeq)
mrg32k3aM2SubSeq:
        /* <DEDUP_REMOVED lines=126> */
	.type		mrg32k3aM1,@object
	.size		mrg32k3aM1,(mrg32k3aM1Seq - mrg32k3aM1)
mrg32k3aM1:
        /* <DEDUP_REMOVED lines=144> */
	.type		mrg32k3aM1Seq,@object
	.size		mrg32k3aM1Seq,(mrg32k3aM2 - mrg32k3aM1Seq)
mrg32k3aM1Seq:
        /* <DEDUP_REMOVED lines=144> */
	.type		mrg32k3aM2,@object
	.size		mrg32k3aM2,(mrg32k3aM2Seq - mrg32k3aM2)
mrg32k3aM2:
        /* <DEDUP_REMOVED lines=144> */
	.type		mrg32k3aM2Seq,@object
	.size		mrg32k3aM2Seq,(precalc_xorwow_matrix - mrg32k3aM2Seq)
mrg32k3aM2Seq:
        /* <DEDUP_REMOVED lines=144> */
	.type		precalc_xorwow_matrix,@object
	.size		precalc_xorwow_matrix,(precalc_xorwow_offset_matrix - precalc_xorwow_matrix)
precalc_xorwow_matrix:
        /* <DEDUP_REMOVED lines=6400> */
	.type		precalc_xorwow_offset_matrix,@object
	.size		precalc_xorwow_offset_matrix,(.L_1 - precalc_xorwow_offset_matrix)
precalc_xorwow_offset_matrix:
        /* <DEDUP_REMOVED lines=6400> */
.L_1:


//--------------------- .nv.shared.reserved.0     --------------------------
	.section	.nv.shared.reserved.0,"aw",@nobits
	.weak		__nv_reservedSMEM_offset_0_alias
	.size		__nv_reservedSMEM_offset_0_alias, 0, 64
	.other		__nv_reservedSMEM_offset_0_alias,@"STO_CUDA_RESERVED_SHARED STV_DEFAULT"
__nv_reservedSMEM_offset_0_alias:
	.zero		0
	.zero		64


//--------------------- .nv.constant0._Z9eq_motionPdS_S_S_ddP17curandStateXORWOWS1_ --------------------------
	.section	.nv.constant0._Z9eq_motionPdS_S_S_ddP17curandStateXORWOWS1_,"a",@progbits
	.sectionflags	@""
	.align	4
.nv.constant0._Z9eq_motionPdS_S_S_ddP17curandStateXORWOWS1_:
	.zero		960


//--------------------- .nv.constant0._Z9setCurandyP17curandStateXORWOW --------------------------
	.section	.nv.constant0._Z9setCurandyP17curandStateXORWOW,"a",@progbits
	.sectionflags	@""
	.align	4
.nv.constant0._Z9setCurandyP17curandStateXORWOW:
	.zero		912


//--------------------- .nv.constant0._Z4InitPdS_S_S_ --------------------------
	.section	.nv.constant0._Z4InitPdS_S_S_,"a",@progbits
	.sectionflags	@""
	.align	4
.nv.constant0._Z4InitPdS_S_S_:
	.zero		928


//--------------------- SYMBOLS --------------------------

	.type		.nv.reservedSmem.offset0,@object
	.size		.nv.reservedSmem.offset0,0x4
